//
// Generated by NVIDIA NVVM Compiler
//
// Compiler Build ID: CL-36424714
// Cuda compilation tools, release 13.0, V13.0.88
// Based on NVVM 20.0.0
//

.version 9.0
.target sm_100
.address_size 64

	// .globl	_Z6kernelPiP17curandStateXORWOWm
.global .align 4 .b8 precalc_xorwow_matrix[102400];
.global .align 4 .b8 precalc_xorwow_offset_matrix[102400];
.global .align 4 .b8 mrg32k3aM1[2304];
.global .align 4 .b8 mrg32k3aM2[2304];
.global .align 4 .b8 mrg32k3aM1SubSeq[2016];
.global .align 4 .b8 mrg32k3aM2SubSeq[2016];
.global .align 4 .b8 mrg32k3aM1Seq[2304];
.global .align 4 .b8 mrg32k3aM2Seq[2304];
.const .align 8 .b8 __cr_lgamma_table[72];

.visible .entry _Z6kernelPiP17curandStateXORWOWm(
	.param .u64 .ptr .align 1 _Z6kernelPiP17curandStateXORWOWm_param_0,
	.param .u64 .ptr .align 1 _Z6kernelPiP17curandStateXORWOWm_param_1,
	.param .u64 _Z6kernelPiP17curandStateXORWOWm_param_2
)
{
	.local .align 16 .b8 	__local_depot0[288];
	.reg .b64 	%SP;
	.reg .b64 	%SPL;
	.reg .pred 	%p<84>;
	.reg .b32 	%r<923>;
	.reg .b32 	%f<25>;
	.reg .b64 	%rd<139>;

	mov.u64 	%SPL, __local_depot0;
	ld.param.u64 	%rd34, [_Z6kernelPiP17curandStateXORWOWm_param_0];
	ld.param.u64 	%rd35, [_Z6kernelPiP17curandStateXORWOWm_param_1];
	ld.param.u64 	%rd36, [_Z6kernelPiP17curandStateXORWOWm_param_2];
	cvta.to.global.u64 	%rd1, %rd34;
	cvta.to.global.u64 	%rd37, %rd35;
	add.u64 	%rd2, %SPL, 0;
	add.u64 	%rd3, %SPL, 32;
	mov.u32 	%r1, %ctaid.x;
	shl.b32 	%r253, %r1, 4;
	mov.u32 	%r2, %tid.x;
	add.s32 	%r254, %r253, %r2;
	cvt.s64.s32 	%rd138, %r254;
	mul.wide.s32 	%rd40, %r254, 48;
	add.s64 	%rd5, %rd37, %rd40;
	cvt.u32.u64 	%r255, %rd36;
	xor.b32  	%r256, %r255, -1429050551;
	mul.lo.s32 	%r257, %r256, 1099087573;
	{ .reg .b32 tmp; mov.b64 {tmp, %r258}, %rd36; }
	xor.b32  	%r259, %r258, -136515619;
	mul.lo.s32 	%r260, %r259, -1703105765;
	add.s32 	%r261, %r257, %r260;
	add.s32 	%r262, %r261, 6615241;
	add.s32 	%r263, %r257, 123456789;
	st.global.v2.u32 	[%rd5], {%r262, %r263};
	xor.b32  	%r264, %r257, 362436069;
	add.s32 	%r265, %r260, 521288629;
	st.global.v2.u32 	[%rd5+8], {%r264, %r265};
	xor.b32  	%r266, %r260, 88675123;
	add.s32 	%r267, %r257, 5783321;
	st.global.v2.u32 	[%rd5+16], {%r266, %r267};
	setp.eq.s32 	%p3, %r254, 0;
	@%p3 bra 	$L__BB0_42;
	mov.b32 	%r808, 0;
$L__BB0_2:
	and.b64  	%rd7, %rd138, 3;
	setp.eq.s64 	%p4, %rd7, 0;
	@%p4 bra 	$L__BB0_41;
	mul.wide.u32 	%rd41, %r808, 3200;
	mov.u64 	%rd42, precalc_xorwow_matrix;
	add.s64 	%rd8, %rd42, %rd41;
	cvt.u32.u64 	%r4, %rd7;
	mov.b32 	%r809, 0;
$L__BB0_4:
	mov.b32 	%r822, 0;
	mov.u32 	%r823, %r822;
	mov.u32 	%r824, %r822;
	mov.u32 	%r825, %r822;
	mov.u32 	%r826, %r822;
	mov.u32 	%r815, %r822;
$L__BB0_5:
	mul.wide.u32 	%rd43, %r815, 4;
	add.s64 	%rd44, %rd5, %rd43;
	ld.global.u32 	%r12, [%rd44+4];
	shl.b32 	%r13, %r815, 5;
	mov.b32 	%r821, 0;
$L__BB0_6:
	.pragma "nounroll";
	shr.u32 	%r272, %r12, %r821;
	and.b32  	%r273, %r272, 1;
	setp.eq.b32 	%p5, %r273, 1;
	not.pred 	%p6, %p5;
	add.s32 	%r274, %r13, %r821;
	mul.lo.s32 	%r275, %r274, 5;
	mul.wide.u32 	%rd45, %r275, 4;
	add.s64 	%rd9, %rd8, %rd45;
	@%p6 bra 	$L__BB0_8;
	ld.global.u32 	%r276, [%rd9];
	xor.b32  	%r826, %r826, %r276;
	ld.global.u32 	%r277, [%rd9+4];
	xor.b32  	%r825, %r825, %r277;
	ld.global.u32 	%r278, [%rd9+8];
	xor.b32  	%r824, %r824, %r278;
	ld.global.u32 	%r279, [%rd9+12];
	xor.b32  	%r823, %r823, %r279;
	ld.global.u32 	%r280, [%rd9+16];
	xor.b32  	%r822, %r822, %r280;
$L__BB0_8:
	and.b32  	%r282, %r272, 2;
	setp.eq.s32 	%p7, %r282, 0;
	@%p7 bra 	$L__BB0_10;
	ld.global.u32 	%r283, [%rd9+20];
	xor.b32  	%r826, %r826, %r283;
	ld.global.u32 	%r284, [%rd9+24];
	xor.b32  	%r825, %r825, %r284;
	ld.global.u32 	%r285, [%rd9+28];
	xor.b32  	%r824, %r824, %r285;
	ld.global.u32 	%r286, [%rd9+32];
	xor.b32  	%r823, %r823, %r286;
	ld.global.u32 	%r287, [%rd9+36];
	xor.b32  	%r822, %r822, %r287;
$L__BB0_10:
	and.b32  	%r289, %r272, 4;
	setp.eq.s32 	%p8, %r289, 0;
	@%p8 bra 	$L__BB0_12;
	ld.global.u32 	%r290, [%rd9+40];
	xor.b32  	%r826, %r826, %r290;
	ld.global.u32 	%r291, [%rd9+44];
	xor.b32  	%r825, %r825, %r291;
	ld.global.u32 	%r292, [%rd9+48];
	xor.b32  	%r824, %r824, %r292;
	ld.global.u32 	%r293, [%rd9+52];
	xor.b32  	%r823, %r823, %r293;
	ld.global.u32 	%r294, [%rd9+56];
	xor.b32  	%r822, %r822, %r294;
$L__BB0_12:
	and.b32  	%r296, %r272, 8;
	setp.eq.s32 	%p9, %r296, 0;
	@%p9 bra 	$L__BB0_14;
	ld.global.u32 	%r297, [%rd9+60];
	xor.b32  	%r826, %r826, %r297;
	ld.global.u32 	%r298, [%rd9+64];
	xor.b32  	%r825, %r825, %r298;
	ld.global.u32 	%r299, [%rd9+68];
	xor.b32  	%r824, %r824, %r299;
	ld.global.u32 	%r300, [%rd9+72];
	xor.b32  	%r823, %r823, %r300;
	ld.global.u32 	%r301, [%rd9+76];
	xor.b32  	%r822, %r822, %r301;
$L__BB0_14:
	and.b32  	%r303, %r272, 16;
	setp.eq.s32 	%p10, %r303, 0;
	@%p10 bra 	$L__BB0_16;
	ld.global.u32 	%r304, [%rd9+80];
	xor.b32  	%r826, %r826, %r304;
	ld.global.u32 	%r305, [%rd9+84];
	xor.b32  	%r825, %r825, %r305;
	ld.global.u32 	%r306, [%rd9+88];
	xor.b32  	%r824, %r824, %r306;
	ld.global.u32 	%r307, [%rd9+92];
	xor.b32  	%r823, %r823, %r307;
	ld.global.u32 	%r308, [%rd9+96];
	xor.b32  	%r822, %r822, %r308;
$L__BB0_16:
	and.b32  	%r310, %r272, 32;
	setp.eq.s32 	%p11, %r310, 0;
	@%p11 bra 	$L__BB0_18;
	ld.global.u32 	%r311, [%rd9+100];
	xor.b32  	%r826, %r826, %r311;
	ld.global.u32 	%r312, [%rd9+104];
	xor.b32  	%r825, %r825, %r312;
	ld.global.u32 	%r313, [%rd9+108];
	xor.b32  	%r824, %r824, %r313;
	ld.global.u32 	%r314, [%rd9+112];
	xor.b32  	%r823, %r823, %r314;
	ld.global.u32 	%r315, [%rd9+116];
	xor.b32  	%r822, %r822, %r315;
$L__BB0_18:
	and.b32  	%r317, %r272, 64;
	setp.eq.s32 	%p12, %r317, 0;
	@%p12 bra 	$L__BB0_20;
	ld.global.u32 	%r318, [%rd9+120];
	xor.b32  	%r826, %r826, %r318;
	ld.global.u32 	%r319, [%rd9+124];
	xor.b32  	%r825, %r825, %r319;
	ld.global.u32 	%r320, [%rd9+128];
	xor.b32  	%r824, %r824, %r320;
	ld.global.u32 	%r321, [%rd9+132];
	xor.b32  	%r823, %r823, %r321;
	ld.global.u32 	%r322, [%rd9+136];
	xor.b32  	%r822, %r822, %r322;
$L__BB0_20:
	and.b32  	%r324, %r272, 128;
	setp.eq.s32 	%p13, %r324, 0;
	@%p13 bra 	$L__BB0_22;
	ld.global.u32 	%r325, [%rd9+140];
	xor.b32  	%r826, %r826, %r325;
	ld.global.u32 	%r326, [%rd9+144];
	xor.b32  	%r825, %r825, %r326;
	ld.global.u32 	%r327, [%rd9+148];
	xor.b32  	%r824, %r824, %r327;
	ld.global.u32 	%r328, [%rd9+152];
	xor.b32  	%r823, %r823, %r328;
	ld.global.u32 	%r329, [%rd9+156];
	xor.b32  	%r822, %r822, %r329;
$L__BB0_22:
	and.b32  	%r331, %r272, 256;
	setp.eq.s32 	%p14, %r331, 0;
	@%p14 bra 	$L__BB0_24;
	ld.global.u32 	%r332, [%rd9+160];
	xor.b32  	%r826, %r826, %r332;
	ld.global.u32 	%r333, [%rd9+164];
	xor.b32  	%r825, %r825, %r333;
	ld.global.u32 	%r334, [%rd9+168];
	xor.b32  	%r824, %r824, %r334;
	ld.global.u32 	%r335, [%rd9+172];
	xor.b32  	%r823, %r823, %r335;
	ld.global.u32 	%r336, [%rd9+176];
	xor.b32  	%r822, %r822, %r336;
$L__BB0_24:
	and.b32  	%r338, %r272, 512;
	setp.eq.s32 	%p15, %r338, 0;
	@%p15 bra 	$L__BB0_26;
	ld.global.u32 	%r339, [%rd9+180];
	xor.b32  	%r826, %r826, %r339;
	ld.global.u32 	%r340, [%rd9+184];
	xor.b32  	%r825, %r825, %r340;
	ld.global.u32 	%r341, [%rd9+188];
	xor.b32  	%r824, %r824, %r341;
	ld.global.u32 	%r342, [%rd9+192];
	xor.b32  	%r823, %r823, %r342;
	ld.global.u32 	%r343, [%rd9+196];
	xor.b32  	%r822, %r822, %r343;
$L__BB0_26:
	and.b32  	%r345, %r272, 1024;
	setp.eq.s32 	%p16, %r345, 0;
	@%p16 bra 	$L__BB0_28;
	ld.global.u32 	%r346, [%rd9+200];
	xor.b32  	%r826, %r826, %r346;
	ld.global.u32 	%r347, [%rd9+204];
	xor.b32  	%r825, %r825, %r347;
	ld.global.u32 	%r348, [%rd9+208];
	xor.b32  	%r824, %r824, %r348;
	ld.global.u32 	%r349, [%rd9+212];
	xor.b32  	%r823, %r823, %r349;
	ld.global.u32 	%r350, [%rd9+216];
	xor.b32  	%r822, %r822, %r350;
$L__BB0_28:
	and.b32  	%r352, %r272, 2048;
	setp.eq.s32 	%p17, %r352, 0;
	@%p17 bra 	$L__BB0_30;
	ld.global.u32 	%r353, [%rd9+220];
	xor.b32  	%r826, %r826, %r353;
	ld.global.u32 	%r354, [%rd9+224];
	xor.b32  	%r825, %r825, %r354;
	ld.global.u32 	%r355, [%rd9+228];
	xor.b32  	%r824, %r824, %r355;
	ld.global.u32 	%r356, [%rd9+232];
	xor.b32  	%r823, %r823, %r356;
	ld.global.u32 	%r357, [%rd9+236];
	xor.b32  	%r822, %r822, %r357;
$L__BB0_30:
	and.b32  	%r359, %r272, 4096;
	setp.eq.s32 	%p18, %r359, 0;
	@%p18 bra 	$L__BB0_32;
	ld.global.u32 	%r360, [%rd9+240];
	xor.b32  	%r826, %r826, %r360;
	ld.global.u32 	%r361, [%rd9+244];
	xor.b32  	%r825, %r825, %r361;
	ld.global.u32 	%r362, [%rd9+248];
	xor.b32  	%r824, %r824, %r362;
	ld.global.u32 	%r363, [%rd9+252];
	xor.b32  	%r823, %r823, %r363;
	ld.global.u32 	%r364, [%rd9+256];
	xor.b32  	%r822, %r822, %r364;
$L__BB0_32:
	and.b32  	%r366, %r272, 8192;
	setp.eq.s32 	%p19, %r366, 0;
	@%p19 bra 	$L__BB0_34;
	ld.global.u32 	%r367, [%rd9+260];
	xor.b32  	%r826, %r826, %r367;
	ld.global.u32 	%r368, [%rd9+264];
	xor.b32  	%r825, %r825, %r368;
	ld.global.u32 	%r369, [%rd9+268];
	xor.b32  	%r824, %r824, %r369;
	ld.global.u32 	%r370, [%rd9+272];
	xor.b32  	%r823, %r823, %r370;
	ld.global.u32 	%r371, [%rd9+276];
	xor.b32  	%r822, %r822, %r371;
$L__BB0_34:
	and.b32  	%r373, %r272, 16384;
	setp.eq.s32 	%p20, %r373, 0;
	@%p20 bra 	$L__BB0_36;
	ld.global.u32 	%r374, [%rd9+280];
	xor.b32  	%r826, %r826, %r374;
	ld.global.u32 	%r375, [%rd9+284];
	xor.b32  	%r825, %r825, %r375;
	ld.global.u32 	%r376, [%rd9+288];
	xor.b32  	%r824, %r824, %r376;
	ld.global.u32 	%r377, [%rd9+292];
	xor.b32  	%r823, %r823, %r377;
	ld.global.u32 	%r378, [%rd9+296];
	xor.b32  	%r822, %r822, %r378;
$L__BB0_36:
	and.b32  	%r380, %r272, 32768;
	setp.eq.s32 	%p21, %r380, 0;
	@%p21 bra 	$L__BB0_38;
	ld.global.u32 	%r381, [%rd9+300];
	xor.b32  	%r826, %r826, %r381;
	ld.global.u32 	%r382, [%rd9+304];
	xor.b32  	%r825, %r825, %r382;
	ld.global.u32 	%r383, [%rd9+308];
	xor.b32  	%r824, %r824, %r383;
	ld.global.u32 	%r384, [%rd9+312];
	xor.b32  	%r823, %r823, %r384;
	ld.global.u32 	%r385, [%rd9+316];
	xor.b32  	%r822, %r822, %r385;
$L__BB0_38:
	add.s32 	%r821, %r821, 16;
	setp.ne.s32 	%p22, %r821, 32;
	@%p22 bra 	$L__BB0_6;
	mad.lo.s32 	%r386, %r815, -31, %r13;
	add.s32 	%r815, %r386, 1;
	setp.ne.s32 	%p23, %r815, 5;
	@%p23 bra 	$L__BB0_5;
	st.global.u32 	[%rd5+4], %r826;
	st.global.u32 	[%rd5+8], %r825;
	st.global.u32 	[%rd5+12], %r824;
	st.global.u32 	[%rd5+16], %r823;
	st.global.u32 	[%rd5+20], %r822;
	add.s32 	%r809, %r809, 1;
	setp.lt.u32 	%p24, %r809, %r4;
	@%p24 bra 	$L__BB0_4;
$L__BB0_41:
	shr.u64 	%rd10, %rd138, 2;
	add.s32 	%r808, %r808, 1;
	setp.gt.u64 	%p25, %rd138, 3;
	mov.u64 	%rd138, %rd10;
	@%p25 bra 	$L__BB0_2;
$L__BB0_42:
	mov.b32 	%r903, 0;
	st.global.v2.u32 	[%rd5+24], {%r903, %r903};
	st.global.u32 	[%rd5+32], %r903;
	mov.b64 	%rd46, 0;
	st.global.u64 	[%rd5+40], %rd46;
	shl.b32 	%r388, %r1, 7;
	shl.b32 	%r389, %r2, 3;
	add.s32 	%r184, %r388, %r389;
	mul.wide.s32 	%rd47, %r184, 4;
	add.s64 	%rd11, %rd1, %rd47;
	mov.b32 	%r390, -1;
	st.global.u32 	[%rd11], %r390;
	st.local.v4.u32 	[%rd3], {%r903, %r903, %r903, %r903};
	st.local.v4.u32 	[%rd3+16], {%r903, %r903, %r903, %r903};
	st.global.u32 	[%rd11+4], %r390;
	st.local.v4.u32 	[%rd3+32], {%r903, %r903, %r903, %r903};
	st.local.v4.u32 	[%rd3+48], {%r903, %r903, %r903, %r903};
	st.global.u32 	[%rd11+8], %r390;
	st.local.v4.u32 	[%rd3+64], {%r903, %r903, %r903, %r903};
	st.local.v4.u32 	[%rd3+80], {%r903, %r903, %r903, %r903};
	st.global.u32 	[%rd11+12], %r390;
	st.local.v4.u32 	[%rd2], {%r903, %r903, %r903, %r903};
	st.local.v4.u32 	[%rd3+96], {%r903, %r903, %r903, %r903};
	st.local.v4.u32 	[%rd3+112], {%r903, %r903, %r903, %r903};
	st.global.u32 	[%rd11+16], %r390;
	st.local.v4.u32 	[%rd3+128], {%r903, %r903, %r903, %r903};
	st.local.v4.u32 	[%rd3+144], {%r903, %r903, %r903, %r903};
	st.global.u32 	[%rd11+20], %r390;
	st.local.v4.u32 	[%rd3+160], {%r903, %r903, %r903, %r903};
	st.local.v4.u32 	[%rd3+176], {%r903, %r903, %r903, %r903};
	st.global.u32 	[%rd11+24], %r390;
	st.local.v4.u32 	[%rd3+192], {%r903, %r903, %r903, %r903};
	st.local.v4.u32 	[%rd3+208], {%r903, %r903, %r903, %r903};
	st.global.u32 	[%rd11+28], %r390;
	st.local.v4.u32 	[%rd2+16], {%r903, %r903, %r903, %r903};
	st.local.v4.u32 	[%rd3+224], {%r903, %r903, %r903, %r903};
	st.local.v4.u32 	[%rd3+240], {%r903, %r903, %r903, %r903};
	ld.global.v2.u32 	{%r185, %r391}, [%rd5];
	ld.global.v2.u32 	{%r187, %r186}, [%rd5+8];
	ld.global.v2.u32 	{%r188, %r189}, [%rd5+16];
	add.s32 	%r190, %r184, -1;
	shr.u32 	%r392, %r391, 2;
	xor.b32  	%r393, %r392, %r391;
	shl.b32 	%r394, %r189, 4;
	shl.b32 	%r395, %r393, 1;
	xor.b32  	%r396, %r394, %r395;
	xor.b32  	%r397, %r396, %r189;
	xor.b32  	%r191, %r397, %r393;
	add.s32 	%r398, %r185, %r191;
	add.s32 	%r399, %r398, 362437;
	cvt.rn.f32.u32 	%f1, %r399;
	fma.rn.f32 	%f2, %f1, 0f2F800000, 0f2F000000;
	mul.f32 	%f3, %f2, 0f41000000;
	cvt.rzi.s32.f32 	%r192, %f3;
	mul.wide.s32 	%rd48, %r192, 4;
	add.s64 	%rd49, %rd2, %rd48;
	ld.local.u32 	%r400, [%rd49];
	add.s64 	%rd12, %rd3, %rd48;
	ld.local.u32 	%r401, [%rd12];
	or.b32  	%r402, %r401, %r400;
	setp.ne.s32 	%p27, %r402, 0;
	mov.pred 	%p83, 0;
	@%p27 bra 	$L__BB0_44;
	mov.b32 	%r903, 1;
	st.local.u32 	[%rd12], %r903;
	st.global.u32 	[%rd11], %r192;
	mul.wide.s32 	%rd50, %r192, 4;
	add.s64 	%rd51, %rd2, %rd50;
	st.local.u32 	[%rd51], %r903;
	ld.local.v4.u32 	{%r404, %r405, %r406, %r407}, [%rd3+32];
	ld.local.v4.u32 	{%r408, %r409, %r410, %r411}, [%rd3+48];
	ld.local.v4.u32 	{%r412, %r413, %r414, %r415}, [%rd2];
	ld.local.v4.u32 	{%r416, %r417, %r418, %r419}, [%rd2+16];
	add.s32 	%r420, %r405, %r404;
	add.s32 	%r421, %r406, %r420;
	add.s32 	%r422, %r407, %r421;
	add.s32 	%r423, %r408, %r422;
	add.s32 	%r424, %r409, %r423;
	add.s32 	%r425, %r410, %r424;
	add.s32 	%r426, %r411, %r425;
	add.s32 	%r427, %r413, %r412;
	add.s32 	%r428, %r414, %r427;
	add.s32 	%r429, %r415, %r428;
	add.s32 	%r430, %r416, %r429;
	add.s32 	%r431, %r417, %r430;
	add.s32 	%r432, %r418, %r431;
	add.s32 	%r433, %r419, %r432;
	add.s32 	%r434, %r433, %r426;
	setp.eq.s32 	%p83, %r434, 8;
$L__BB0_44:
	not.pred 	%p28, %p83;
	@%p28 bra 	$L__BB0_46;
	mul.wide.u32 	%rd52, %r903, 32;
	add.s64 	%rd53, %rd3, %rd52;
	add.s32 	%r435, %r190, %r903;
	mul.wide.s32 	%rd54, %r435, 4;
	add.s64 	%rd55, %rd1, %rd54;
	ld.global.u32 	%r436, [%rd55];
	mul.wide.s32 	%rd56, %r436, 4;
	add.s64 	%rd57, %rd2, %rd56;
	mov.b32 	%r437, 0;
	st.local.u32 	[%rd57], %r437;
	mov.b32 	%r438, -1;
	st.global.u32 	[%rd55], %r438;
	st.local.v4.u32 	[%rd53], {%r437, %r437, %r437, %r437};
	st.local.v4.u32 	[%rd53+16], {%r437, %r437, %r437, %r437};
	add.s32 	%r903, %r903, -1;
$L__BB0_46:
	shr.u32 	%r439, %r187, 2;
	xor.b32  	%r440, %r439, %r187;
	shl.b32 	%r441, %r191, 4;
	shl.b32 	%r442, %r440, 1;
	xor.b32  	%r443, %r441, %r442;
	xor.b32  	%r444, %r443, %r191;
	xor.b32  	%r196, %r444, %r440;
	add.s32 	%r445, %r185, %r196;
	add.s32 	%r446, %r445, 724874;
	cvt.rn.f32.u32 	%f4, %r446;
	fma.rn.f32 	%f5, %f4, 0f2F800000, 0f2F000000;
	mul.f32 	%f6, %f5, 0f41000000;
	cvt.rzi.s32.f32 	%r197, %f6;
	mul.wide.s32 	%rd58, %r197, 4;
	add.s64 	%rd13, %rd2, %rd58;
	ld.local.u32 	%r447, [%rd13];
	mul.wide.s32 	%rd59, %r903, 32;
	add.s64 	%rd60, %rd3, %rd59;
	add.s64 	%rd14, %rd60, %rd58;
	ld.local.u32 	%r448, [%rd14];
	or.b32  	%r449, %r448, %r447;
	setp.ne.s32 	%p29, %r449, 0;
	mov.u32 	%r904, %r903;
	@%p29 bra 	$L__BB0_50;
	mov.b32 	%r450, 1;
	st.local.u32 	[%rd14], %r450;
	setp.lt.s32 	%p30, %r903, 1;
	mul.wide.s32 	%rd61, %r903, 4;
	add.s64 	%rd15, %rd11, %rd61;
	@%p30 bra 	$L__BB0_49;
	ld.global.u32 	%r452, [%rd15+-4];
	add.s32 	%r453, %r197, -1;
	setp.eq.s32 	%p31, %r452, %r453;
	add.s32 	%r454, %r197, 1;
	setp.eq.s32 	%p32, %r452, %r454;
	or.pred  	%p33, %p31, %p32;
	mov.b32 	%r904, 1;
	@%p33 bra 	$L__BB0_50;
$L__BB0_49:
	st.global.u32 	[%rd15], %r197;
	mov.b32 	%r455, 1;
	st.local.u32 	[%rd13], %r455;
	add.s32 	%r904, %r903, 1;
$L__BB0_50:
	mul.wide.s32 	%rd62, %r904, 32;
	add.s64 	%rd16, %rd3, %rd62;
	ld.local.v4.u32 	{%r456, %r457, %r458, %r459}, [%rd16];
	add.s32 	%r460, %r457, %r456;
	add.s32 	%r461, %r458, %r460;
	add.s32 	%r462, %r459, %r461;
	ld.local.v4.u32 	{%r463, %r464, %r465, %r466}, [%rd16+16];
	add.s32 	%r467, %r463, %r462;
	add.s32 	%r468, %r464, %r467;
	add.s32 	%r469, %r465, %r468;
	add.s32 	%r470, %r466, %r469;
	ld.local.v4.u32 	{%r471, %r472, %r473, %r474}, [%rd2];
	add.s32 	%r475, %r472, %r471;
	add.s32 	%r476, %r473, %r475;
	add.s32 	%r477, %r474, %r476;
	ld.local.v4.u32 	{%r478, %r479, %r480, %r481}, [%rd2+16];
	add.s32 	%r482, %r478, %r477;
	add.s32 	%r483, %r479, %r482;
	add.s32 	%r484, %r480, %r483;
	add.s32 	%r485, %r481, %r484;
	add.s32 	%r486, %r485, %r470;
	setp.ne.s32 	%p34, %r486, 8;
	@%p34 bra 	$L__BB0_52;
	add.s32 	%r487, %r190, %r904;
	mul.wide.s32 	%rd63, %r487, 4;
	add.s64 	%rd64, %rd1, %rd63;
	ld.global.u32 	%r488, [%rd64];
	mul.wide.s32 	%rd65, %r488, 4;
	add.s64 	%rd66, %rd2, %rd65;
	mov.b32 	%r489, 0;
	st.local.u32 	[%rd66], %r489;
	mov.b32 	%r490, -1;
	st.global.u32 	[%rd64], %r490;
	st.local.v4.u32 	[%rd16], {%r489, %r489, %r489, %r489};
	st.local.v4.u32 	[%rd16+16], {%r489, %r489, %r489, %r489};
	add.s32 	%r904, %r904, -1;
$L__BB0_52:
	shr.u32 	%r491, %r186, 2;
	xor.b32  	%r492, %r491, %r186;
	shl.b32 	%r493, %r196, 4;
	shl.b32 	%r494, %r492, 1;
	xor.b32  	%r495, %r493, %r494;
	xor.b32  	%r496, %r495, %r196;
	xor.b32  	%r202, %r496, %r492;
	add.s32 	%r497, %r185, %r202;
	add.s32 	%r498, %r497, 1087311;
	cvt.rn.f32.u32 	%f7, %r498;
	fma.rn.f32 	%f8, %f7, 0f2F800000, 0f2F000000;
	mul.f32 	%f9, %f8, 0f41000000;
	cvt.rzi.s32.f32 	%r203, %f9;
	mul.wide.s32 	%rd67, %r203, 4;
	add.s64 	%rd17, %rd2, %rd67;
	ld.local.u32 	%r499, [%rd17];
	mul.wide.s32 	%rd68, %r904, 32;
	add.s64 	%rd69, %rd3, %rd68;
	add.s64 	%rd18, %rd69, %rd67;
	ld.local.u32 	%r500, [%rd18];
	or.b32  	%r501, %r500, %r499;
	setp.ne.s32 	%p35, %r501, 0;
	@%p35 bra 	$L__BB0_58;
	mov.b32 	%r502, 1;
	st.local.u32 	[%rd18], %r502;
	setp.lt.s32 	%p36, %r904, 1;
	@%p36 bra 	$L__BB0_57;
	add.s32 	%r204, %r904, %r184;
	mov.b32 	%r906, 1;
$L__BB0_55:
	sub.s32 	%r504, %r204, %r906;
	mul.wide.s32 	%rd70, %r504, 4;
	add.s64 	%rd71, %rd1, %rd70;
	ld.global.u32 	%r505, [%rd71];
	sub.s32 	%r506, %r203, %r906;
	setp.eq.s32 	%p37, %r505, %r506;
	add.s32 	%r507, %r906, %r203;
	setp.eq.s32 	%p38, %r505, %r507;
	or.pred  	%p39, %p37, %p38;
	@%p39 bra 	$L__BB0_58;
	add.s32 	%r206, %r906, 1;
	setp.ne.s32 	%p40, %r906, %r904;
	mov.u32 	%r906, %r206;
	@%p40 bra 	$L__BB0_55;
$L__BB0_57:
	mul.wide.s32 	%rd72, %r904, 4;
	add.s64 	%rd73, %rd11, %rd72;
	st.global.u32 	[%rd73], %r203;
	mov.b32 	%r508, 1;
	st.local.u32 	[%rd17], %r508;
	add.s32 	%r904, %r904, 1;
	setp.eq.s32 	%p41, %r904, 8;
	@%p41 bra 	$L__BB0_100;
$L__BB0_58:
	mul.wide.s32 	%rd74, %r904, 32;
	add.s64 	%rd19, %rd3, %rd74;
	ld.local.v4.u32 	{%r509, %r510, %r511, %r512}, [%rd19];
	add.s32 	%r513, %r510, %r509;
	add.s32 	%r514, %r511, %r513;
	add.s32 	%r515, %r512, %r514;
	ld.local.v4.u32 	{%r516, %r517, %r518, %r519}, [%rd19+16];
	add.s32 	%r520, %r516, %r515;
	add.s32 	%r521, %r517, %r520;
	add.s32 	%r522, %r518, %r521;
	add.s32 	%r523, %r519, %r522;
	ld.local.v4.u32 	{%r524, %r525, %r526, %r527}, [%rd2];
	add.s32 	%r528, %r525, %r524;
	add.s32 	%r529, %r526, %r528;
	add.s32 	%r530, %r527, %r529;
	ld.local.v4.u32 	{%r531, %r532, %r533, %r534}, [%rd2+16];
	add.s32 	%r535, %r531, %r530;
	add.s32 	%r536, %r532, %r535;
	add.s32 	%r537, %r533, %r536;
	add.s32 	%r538, %r534, %r537;
	add.s32 	%r539, %r538, %r523;
	setp.ne.s32 	%p42, %r539, 8;
	@%p42 bra 	$L__BB0_60;
	add.s32 	%r540, %r190, %r904;
	mul.wide.s32 	%rd75, %r540, 4;
	add.s64 	%rd76, %rd1, %rd75;
	ld.global.u32 	%r541, [%rd76];
	mul.wide.s32 	%rd77, %r541, 4;
	add.s64 	%rd78, %rd2, %rd77;
	mov.b32 	%r542, 0;
	st.local.u32 	[%rd78], %r542;
	mov.b32 	%r543, -1;
	st.global.u32 	[%rd76], %r543;
	st.local.v4.u32 	[%rd19], {%r542, %r542, %r542, %r542};
	st.local.v4.u32 	[%rd19+16], {%r542, %r542, %r542, %r542};
	add.s32 	%r904, %r904, -1;
$L__BB0_60:
	shr.u32 	%r544, %r188, 2;
	xor.b32  	%r545, %r544, %r188;
	shl.b32 	%r546, %r202, 4;
	shl.b32 	%r547, %r545, 1;
	xor.b32  	%r548, %r546, %r547;
	xor.b32  	%r549, %r548, %r202;
	xor.b32  	%r211, %r549, %r545;
	add.s32 	%r550, %r185, %r211;
	add.s32 	%r551, %r550, 1449748;
	cvt.rn.f32.u32 	%f10, %r551;
	fma.rn.f32 	%f11, %f10, 0f2F800000, 0f2F000000;
	mul.f32 	%f12, %f11, 0f41000000;
	cvt.rzi.s32.f32 	%r212, %f12;
	mul.wide.s32 	%rd79, %r212, 4;
	add.s64 	%rd20, %rd2, %rd79;
	ld.local.u32 	%r552, [%rd20];
	mul.wide.s32 	%rd80, %r904, 32;
	add.s64 	%rd81, %rd3, %rd80;
	add.s64 	%rd21, %rd81, %rd79;
	ld.local.u32 	%r553, [%rd21];
	or.b32  	%r554, %r553, %r552;
	setp.ne.s32 	%p43, %r554, 0;
	@%p43 bra 	$L__BB0_66;
	mov.b32 	%r555, 1;
	st.local.u32 	[%rd21], %r555;
	setp.lt.s32 	%p44, %r904, 1;
	@%p44 bra 	$L__BB0_65;
	add.s32 	%r213, %r904, %r184;
	mov.b32 	%r909, 1;
$L__BB0_63:
	sub.s32 	%r557, %r213, %r909;
	mul.wide.s32 	%rd82, %r557, 4;
	add.s64 	%rd83, %rd1, %rd82;
	ld.global.u32 	%r558, [%rd83];
	sub.s32 	%r559, %r212, %r909;
	setp.eq.s32 	%p45, %r558, %r559;
	add.s32 	%r560, %r909, %r212;
	setp.eq.s32 	%p46, %r558, %r560;
	or.pred  	%p47, %p45, %p46;
	@%p47 bra 	$L__BB0_66;
	add.s32 	%r215, %r909, 1;
	setp.ne.s32 	%p48, %r909, %r904;
	mov.u32 	%r909, %r215;
	@%p48 bra 	$L__BB0_63;
$L__BB0_65:
	mul.wide.s32 	%rd84, %r904, 4;
	add.s64 	%rd85, %rd11, %rd84;
	st.global.u32 	[%rd85], %r212;
	mov.b32 	%r561, 1;
	st.local.u32 	[%rd20], %r561;
	add.s32 	%r904, %r904, 1;
	setp.eq.s32 	%p49, %r904, 8;
	@%p49 bra 	$L__BB0_100;
$L__BB0_66:
	mul.wide.s32 	%rd86, %r904, 32;
	add.s64 	%rd22, %rd3, %rd86;
	ld.local.v4.u32 	{%r562, %r563, %r564, %r565}, [%rd22];
	add.s32 	%r566, %r563, %r562;
	add.s32 	%r567, %r564, %r566;
	add.s32 	%r568, %r565, %r567;
	ld.local.v4.u32 	{%r569, %r570, %r571, %r572}, [%rd22+16];
	add.s32 	%r573, %r569, %r568;
	add.s32 	%r574, %r570, %r573;
	add.s32 	%r575, %r571, %r574;
	add.s32 	%r576, %r572, %r575;
	ld.local.v4.u32 	{%r577, %r578, %r579, %r580}, [%rd2];
	add.s32 	%r581, %r578, %r577;
	add.s32 	%r582, %r579, %r581;
	add.s32 	%r583, %r580, %r582;
	ld.local.v4.u32 	{%r584, %r585, %r586, %r587}, [%rd2+16];
	add.s32 	%r588, %r584, %r583;
	add.s32 	%r589, %r585, %r588;
	add.s32 	%r590, %r586, %r589;
	add.s32 	%r591, %r587, %r590;
	add.s32 	%r592, %r591, %r576;
	setp.ne.s32 	%p50, %r592, 8;
	@%p50 bra 	$L__BB0_68;
	add.s32 	%r593, %r190, %r904;
	mul.wide.s32 	%rd87, %r593, 4;
	add.s64 	%rd88, %rd1, %rd87;
	ld.global.u32 	%r594, [%rd88];
	mul.wide.s32 	%rd89, %r594, 4;
	add.s64 	%rd90, %rd2, %rd89;
	mov.b32 	%r595, 0;
	st.local.u32 	[%rd90], %r595;
	mov.b32 	%r596, -1;
	st.global.u32 	[%rd88], %r596;
	st.local.v4.u32 	[%rd22], {%r595, %r595, %r595, %r595};
	st.local.v4.u32 	[%rd22+16], {%r595, %r595, %r595, %r595};
	add.s32 	%r904, %r904, -1;
$L__BB0_68:
	shr.u32 	%r597, %r189, 2;
	xor.b32  	%r598, %r597, %r189;
	shl.b32 	%r599, %r211, 4;
	shl.b32 	%r600, %r598, 1;
	xor.b32  	%r601, %r599, %r600;
	xor.b32  	%r602, %r601, %r211;
	xor.b32  	%r220, %r602, %r598;
	add.s32 	%r603, %r185, %r220;
	add.s32 	%r604, %r603, 1812185;
	cvt.rn.f32.u32 	%f13, %r604;
	fma.rn.f32 	%f14, %f13, 0f2F800000, 0f2F000000;
	mul.f32 	%f15, %f14, 0f41000000;
	cvt.rzi.s32.f32 	%r221, %f15;
	mul.wide.s32 	%rd91, %r221, 4;
	add.s64 	%rd23, %rd2, %rd91;
	ld.local.u32 	%r605, [%rd23];
	mul.wide.s32 	%rd92, %r904, 32;
	add.s64 	%rd93, %rd3, %rd92;
	add.s64 	%rd24, %rd93, %rd91;
	ld.local.u32 	%r606, [%rd24];
	or.b32  	%r607, %r606, %r605;
	setp.ne.s32 	%p51, %r607, 0;
	@%p51 bra 	$L__BB0_74;
	mov.b32 	%r608, 1;
	st.local.u32 	[%rd24], %r608;
	setp.lt.s32 	%p52, %r904, 1;
	@%p52 bra 	$L__BB0_73;
	add.s32 	%r222, %r904, %r184;
	mov.b32 	%r912, 1;
$L__BB0_71:
	sub.s32 	%r610, %r222, %r912;
	mul.wide.s32 	%rd94, %r610, 4;
	add.s64 	%rd95, %rd1, %rd94;
	ld.global.u32 	%r611, [%rd95];
	sub.s32 	%r612, %r221, %r912;
	setp.eq.s32 	%p53, %r611, %r612;
	add.s32 	%r613, %r912, %r221;
	setp.eq.s32 	%p54, %r611, %r613;
	or.pred  	%p55, %p53, %p54;
	@%p55 bra 	$L__BB0_74;
	add.s32 	%r224, %r912, 1;
	setp.ne.s32 	%p56, %r912, %r904;
	mov.u32 	%r912, %r224;
	@%p56 bra 	$L__BB0_71;
$L__BB0_73:
	mul.wide.s32 	%rd96, %r904, 4;
	add.s64 	%rd97, %rd11, %rd96;
	st.global.u32 	[%rd97], %r221;
	mov.b32 	%r614, 1;
	st.local.u32 	[%rd23], %r614;
	add.s32 	%r904, %r904, 1;
	setp.eq.s32 	%p57, %r904, 8;
	@%p57 bra 	$L__BB0_100;
$L__BB0_74:
	mul.wide.s32 	%rd98, %r904, 32;
	add.s64 	%rd25, %rd3, %rd98;
	ld.local.v4.u32 	{%r615, %r616, %r617, %r618}, [%rd25];
	add.s32 	%r619, %r616, %r615;
	add.s32 	%r620, %r617, %r619;
	add.s32 	%r621, %r618, %r620;
	ld.local.v4.u32 	{%r622, %r623, %r624, %r625}, [%rd25+16];
	add.s32 	%r626, %r622, %r621;
	add.s32 	%r627, %r623, %r626;
	add.s32 	%r628, %r624, %r627;
	add.s32 	%r629, %r625, %r628;
	ld.local.v4.u32 	{%r630, %r631, %r632, %r633}, [%rd2];
	add.s32 	%r634, %r631, %r630;
	add.s32 	%r635, %r632, %r634;
	add.s32 	%r636, %r633, %r635;
	ld.local.v4.u32 	{%r637, %r638, %r639, %r640}, [%rd2+16];
	add.s32 	%r641, %r637, %r636;
	add.s32 	%r642, %r638, %r641;
	add.s32 	%r643, %r639, %r642;
	add.s32 	%r644, %r640, %r643;
	add.s32 	%r645, %r644, %r629;
	setp.ne.s32 	%p58, %r645, 8;
	@%p58 bra 	$L__BB0_76;
	add.s32 	%r646, %r190, %r904;
	mul.wide.s32 	%rd99, %r646, 4;
	add.s64 	%rd100, %rd1, %rd99;
	ld.global.u32 	%r647, [%rd100];
	mul.wide.s32 	%rd101, %r647, 4;
	add.s64 	%rd102, %rd2, %rd101;
	mov.b32 	%r648, 0;
	st.local.u32 	[%rd102], %r648;
	mov.b32 	%r649, -1;
	st.global.u32 	[%rd100], %r649;
	st.local.v4.u32 	[%rd25], {%r648, %r648, %r648, %r648};
	st.local.v4.u32 	[%rd25+16], {%r648, %r648, %r648, %r648};
	add.s32 	%r904, %r904, -1;
$L__BB0_76:
	shr.u32 	%r650, %r191, 2;
	xor.b32  	%r651, %r650, %r191;
	shl.b32 	%r652, %r220, 4;
	shl.b32 	%r653, %r651, 1;
	xor.b32  	%r654, %r652, %r653;
	xor.b32  	%r655, %r654, %r220;
	xor.b32  	%r229, %r655, %r651;
	add.s32 	%r656, %r185, %r229;
	add.s32 	%r657, %r656, 2174622;
	cvt.rn.f32.u32 	%f16, %r657;
	fma.rn.f32 	%f17, %f16, 0f2F800000, 0f2F000000;
	mul.f32 	%f18, %f17, 0f41000000;
	cvt.rzi.s32.f32 	%r230, %f18;
	mul.wide.s32 	%rd103, %r230, 4;
	add.s64 	%rd26, %rd2, %rd103;
	ld.local.u32 	%r658, [%rd26];
	mul.wide.s32 	%rd104, %r904, 32;
	add.s64 	%rd105, %rd3, %rd104;
	add.s64 	%rd27, %rd105, %rd103;
	ld.local.u32 	%r659, [%rd27];
	or.b32  	%r660, %r659, %r658;
	setp.ne.s32 	%p59, %r660, 0;
	@%p59 bra 	$L__BB0_82;
	mov.b32 	%r661, 1;
	st.local.u32 	[%rd27], %r661;
	setp.lt.s32 	%p60, %r904, 1;
	@%p60 bra 	$L__BB0_81;
	add.s32 	%r231, %r904, %r184;
	mov.b32 	%r915, 1;
$L__BB0_79:
	sub.s32 	%r663, %r231, %r915;
	mul.wide.s32 	%rd106, %r663, 4;
	add.s64 	%rd107, %rd1, %rd106;
	ld.global.u32 	%r664, [%rd107];
	sub.s32 	%r665, %r230, %r915;
	setp.eq.s32 	%p61, %r664, %r665;
	add.s32 	%r666, %r915, %r230;
	setp.eq.s32 	%p62, %r664, %r666;
	or.pred  	%p63, %p61, %p62;
	@%p63 bra 	$L__BB0_82;
	add.s32 	%r233, %r915, 1;
	setp.ne.s32 	%p64, %r915, %r904;
	mov.u32 	%r915, %r233;
	@%p64 bra 	$L__BB0_79;
$L__BB0_81:
	mul.wide.s32 	%rd108, %r904, 4;
	add.s64 	%rd109, %rd11, %rd108;
	st.global.u32 	[%rd109], %r230;
	mov.b32 	%r667, 1;
	st.local.u32 	[%rd26], %r667;
	add.s32 	%r904, %r904, 1;
	setp.eq.s32 	%p65, %r904, 8;
	@%p65 bra 	$L__BB0_100;
$L__BB0_82:
	mul.wide.s32 	%rd110, %r904, 32;
	add.s64 	%rd28, %rd3, %rd110;
	ld.local.v4.u32 	{%r668, %r669, %r670, %r671}, [%rd28];
	add.s32 	%r672, %r669, %r668;
	add.s32 	%r673, %r670, %r672;
	add.s32 	%r674, %r671, %r673;
	ld.local.v4.u32 	{%r675, %r676, %r677, %r678}, [%rd28+16];
	add.s32 	%r679, %r675, %r674;
	add.s32 	%r680, %r676, %r679;
	add.s32 	%r681, %r677, %r680;
	add.s32 	%r682, %r678, %r681;
	ld.local.v4.u32 	{%r683, %r684, %r685, %r686}, [%rd2];
	add.s32 	%r687, %r684, %r683;
	add.s32 	%r688, %r685, %r687;
	add.s32 	%r689, %r686, %r688;
	ld.local.v4.u32 	{%r690, %r691, %r692, %r693}, [%rd2+16];
	add.s32 	%r694, %r690, %r689;
	add.s32 	%r695, %r691, %r694;
	add.s32 	%r696, %r692, %r695;
	add.s32 	%r697, %r693, %r696;
	add.s32 	%r698, %r697, %r682;
	setp.ne.s32 	%p66, %r698, 8;
	@%p66 bra 	$L__BB0_84;
	add.s32 	%r699, %r190, %r904;
	mul.wide.s32 	%rd111, %r699, 4;
	add.s64 	%rd112, %rd1, %rd111;
	ld.global.u32 	%r700, [%rd112];
	mul.wide.s32 	%rd113, %r700, 4;
	add.s64 	%rd114, %rd2, %rd113;
	mov.b32 	%r701, 0;
	st.local.u32 	[%rd114], %r701;
	mov.b32 	%r702, -1;
	st.global.u32 	[%rd112], %r702;
	st.local.v4.u32 	[%rd28], {%r701, %r701, %r701, %r701};
	st.local.v4.u32 	[%rd28+16], {%r701, %r701, %r701, %r701};
	add.s32 	%r904, %r904, -1;
$L__BB0_84:
	shr.u32 	%r703, %r196, 2;
	xor.b32  	%r704, %r703, %r196;
	shl.b32 	%r705, %r229, 4;
	shl.b32 	%r706, %r704, 1;
	xor.b32  	%r707, %r705, %r706;
	xor.b32  	%r708, %r707, %r229;
	xor.b32  	%r238, %r708, %r704;
	add.s32 	%r709, %r185, %r238;
	add.s32 	%r710, %r709, 2537059;
	cvt.rn.f32.u32 	%f19, %r710;
	fma.rn.f32 	%f20, %f19, 0f2F800000, 0f2F000000;
	mul.f32 	%f21, %f20, 0f41000000;
	cvt.rzi.s32.f32 	%r239, %f21;
	mul.wide.s32 	%rd115, %r239, 4;
	add.s64 	%rd29, %rd2, %rd115;
	ld.local.u32 	%r711, [%rd29];
	mul.wide.s32 	%rd116, %r904, 32;
	add.s64 	%rd117, %rd3, %rd116;
	add.s64 	%rd30, %rd117, %rd115;
	ld.local.u32 	%r712, [%rd30];
	or.b32  	%r713, %r712, %r711;
	setp.ne.s32 	%p67, %r713, 0;
	@%p67 bra 	$L__BB0_90;
	mov.b32 	%r714, 1;
	st.local.u32 	[%rd30], %r714;
	setp.lt.s32 	%p68, %r904, 1;
	@%p68 bra 	$L__BB0_89;
	add.s32 	%r240, %r904, %r184;
	mov.b32 	%r918, 1;
$L__BB0_87:
	sub.s32 	%r716, %r240, %r918;
	mul.wide.s32 	%rd118, %r716, 4;
	add.s64 	%rd119, %rd1, %rd118;
	ld.global.u32 	%r717, [%rd119];
	sub.s32 	%r718, %r239, %r918;
	setp.eq.s32 	%p69, %r717, %r718;
	add.s32 	%r719, %r918, %r239;
	setp.eq.s32 	%p70, %r717, %r719;
	or.pred  	%p71, %p69, %p70;
	@%p71 bra 	$L__BB0_90;
	add.s32 	%r242, %r918, 1;
	setp.ne.s32 	%p72, %r918, %r904;
	mov.u32 	%r918, %r242;
	@%p72 bra 	$L__BB0_87;
$L__BB0_89:
	mul.wide.s32 	%rd120, %r904, 4;
	add.s64 	%rd121, %rd11, %rd120;
	st.global.u32 	[%rd121], %r239;
	mov.b32 	%r720, 1;
	st.local.u32 	[%rd29], %r720;
	add.s32 	%r904, %r904, 1;
	setp.eq.s32 	%p73, %r904, 8;
	@%p73 bra 	$L__BB0_100;
$L__BB0_90:
	mul.wide.s32 	%rd122, %r904, 32;
	add.s64 	%rd31, %rd3, %rd122;
	ld.local.v4.u32 	{%r721, %r722, %r723, %r724}, [%rd31];
	add.s32 	%r725, %r722, %r721;
	add.s32 	%r726, %r723, %r725;
	add.s32 	%r727, %r724, %r726;
	ld.local.v4.u32 	{%r728, %r729, %r730, %r731}, [%rd31+16];
	add.s32 	%r732, %r728, %r727;
	add.s32 	%r733, %r729, %r732;
	add.s32 	%r734, %r730, %r733;
	add.s32 	%r735, %r731, %r734;
	ld.local.v4.u32 	{%r736, %r737, %r738, %r739}, [%rd2];
	add.s32 	%r740, %r737, %r736;
	add.s32 	%r741, %r738, %r740;
	add.s32 	%r742, %r739, %r741;
	ld.local.v4.u32 	{%r743, %r744, %r745, %r746}, [%rd2+16];
	add.s32 	%r747, %r743, %r742;
	add.s32 	%r748, %r744, %r747;
	add.s32 	%r749, %r745, %r748;
	add.s32 	%r750, %r746, %r749;
	add.s32 	%r751, %r750, %r735;
	setp.ne.s32 	%p74, %r751, 8;
	@%p74 bra 	$L__BB0_92;
	add.s32 	%r752, %r190, %r904;
	mul.wide.s32 	%rd123, %r752, 4;
	add.s64 	%rd124, %rd1, %rd123;
	ld.global.u32 	%r753, [%rd124];
	mul.wide.s32 	%rd125, %r753, 4;
	add.s64 	%rd126, %rd2, %rd125;
	mov.b32 	%r754, 0;
	st.local.u32 	[%rd126], %r754;
	mov.b32 	%r755, -1;
	st.global.u32 	[%rd124], %r755;
	st.local.v4.u32 	[%rd31], {%r754, %r754, %r754, %r754};
	st.local.v4.u32 	[%rd31+16], {%r754, %r754, %r754, %r754};
	add.s32 	%r904, %r904, -1;
$L__BB0_92:
	shr.u32 	%r756, %r202, 2;
	xor.b32  	%r757, %r756, %r202;
	shl.b32 	%r758, %r238, 4;
	shl.b32 	%r759, %r757, 1;
	xor.b32  	%r760, %r758, %r759;
	xor.b32  	%r761, %r760, %r238;
	xor.b32  	%r762, %r761, %r757;
	add.s32 	%r763, %r185, %r762;
	add.s32 	%r764, %r763, 2899496;
	cvt.rn.f32.u32 	%f22, %r764;
	fma.rn.f32 	%f23, %f22, 0f2F800000, 0f2F000000;
	mul.f32 	%f24, %f23, 0f41000000;
	cvt.rzi.s32.f32 	%r247, %f24;
	mul.wide.s32 	%rd127, %r247, 4;
	add.s64 	%rd32, %rd2, %rd127;
	ld.local.u32 	%r765, [%rd32];
	mul.wide.s32 	%rd128, %r904, 32;
	add.s64 	%rd129, %rd3, %rd128;
	add.s64 	%rd33, %rd129, %rd127;
	ld.local.u32 	%r766, [%rd33];
	or.b32  	%r767, %r766, %r765;
	setp.ne.s32 	%p75, %r767, 0;
	@%p75 bra 	$L__BB0_98;
	mov.b32 	%r768, 1;
	st.local.u32 	[%rd33], %r768;
	setp.lt.s32 	%p76, %r904, 1;
	@%p76 bra 	$L__BB0_97;
	add.s32 	%r248, %r904, %r184;
	mov.b32 	%r921, 1;
$L__BB0_95:
	sub.s32 	%r770, %r248, %r921;
	mul.wide.s32 	%rd130, %r770, 4;
	add.s64 	%rd131, %rd1, %rd130;
	ld.global.u32 	%r771, [%rd131];
	sub.s32 	%r772, %r247, %r921;
	setp.eq.s32 	%p77, %r771, %r772;
	add.s32 	%r773, %r921, %r247;
	setp.eq.s32 	%p78, %r771, %r773;
	or.pred  	%p79, %p77, %p78;
	@%p79 bra 	$L__BB0_98;
	add.s32 	%r250, %r921, 1;
	setp.ne.s32 	%p80, %r921, %r904;
	mov.u32 	%r921, %r250;
	@%p80 bra 	$L__BB0_95;
$L__BB0_97:
	mul.wide.s32 	%rd132, %r904, 4;
	add.s64 	%rd133, %rd11, %rd132;
	st.global.u32 	[%rd133], %r247;
	mov.b32 	%r774, 1;
	st.local.u32 	[%rd32], %r774;
	add.s32 	%r904, %r904, 1;
	setp.eq.s32 	%p81, %r904, 8;
	@%p81 bra 	$L__BB0_100;
$L__BB0_98:
	mul.wide.s32 	%rd134, %r904, 32;
	add.s64 	%rd135, %rd3, %rd134;
	ld.local.v4.u32 	{%r775, %r776, %r777, %r778}, [%rd135];
	add.s32 	%r779, %r776, %r775;
	add.s32 	%r780, %r777, %r779;
	add.s32 	%r781, %r778, %r780;
	ld.local.v4.u32 	{%r782, %r783, %r784, %r785}, [%rd135+16];
	add.s32 	%r786, %r782, %r781;
	add.s32 	%r787, %r783, %r786;
	add.s32 	%r788, %r784, %r787;
	add.s32 	%r789, %r785, %r788;
	ld.local.v4.u32 	{%r790, %r791, %r792, %r793}, [%rd2];
	add.s32 	%r794, %r791, %r790;
	add.s32 	%r795, %r792, %r794;
	add.s32 	%r796, %r793, %r795;
	ld.local.v4.u32 	{%r797, %r798, %r799, %r800}, [%rd2+16];
	add.s32 	%r801, %r797, %r796;
	add.s32 	%r802, %r798, %r801;
	add.s32 	%r803, %r799, %r802;
	add.s32 	%r804, %r800, %r803;
	add.s32 	%r805, %r804, %r789;
	setp.ne.s32 	%p82, %r805, 8;
	@%p82 bra 	$L__BB0_100;
	add.s32 	%r806, %r190, %r904;
	mul.wide.s32 	%rd136, %r806, 4;
	add.s64 	%rd137, %rd1, %rd136;
	mov.b32 	%r807, -1;
	st.global.u32 	[%rd137], %r807;
$L__BB0_100:
	ret;

}


// ===== COMPILED SASS (sm_100) =====

	.target	sm_100

	.elftype	@"ET_EXEC"


//--------------------- .note.nv.tkinfo           --------------------------
	.section	.note.nv.tkinfo,"",@"SHT_NOTE"
	.sectionflags	@"SHF_NOTE_NV_TKINFO"
	.tkinfo
        /*0018*/ 	.word	0x00000002
        /*0030*/ 	.string	""
        /*0030*/ 	.string	"ptxas"
        /*0030*/ 	.string	"Cuda compilation tools, release 13.0, V13.0.88"
        /*0030*/ 	.string	"Build cuda_13.0.r13.0/compiler.36424714_0"
        /*0030*/ 	.string	"-arch sm_100 -m 64 "



//--------------------- .note.nv.cuinfo           --------------------------
	.section	.note.nv.cuinfo,"",@"SHT_NOTE"
	.sectionflags	@"SHF_NOTE_NV_CUINFO"
        /*0018*/ 	.short	0x0002
        /*001a*/ 	.short	0x0064
        /*001c*/ 	.short	0x0082
	.zero		2


//--------------------- .nv.info                  --------------------------
	.section	.nv.info,"",@"SHT_CUDA_INFO"
	.align	4


	//----- nvinfo : EIATTR_REGCOUNT
	.align		4
        /*0000*/ 	.byte	0x04, 0x2f
        /*0002*/ 	.short	(.L_10 - .L_9)
	.align		4
.L_9:
        /*0004*/ 	.word	index@(_Z6kernelPiP17curandStateXORWOWm)
        /*0008*/ 	.word	0x00000024


	//----- nvinfo : EIATTR_FRAME_SIZE
	.align		4
.L_10:
        /*000c*/ 	.byte	0x04, 0x11
        /*000e*/ 	.short	(.L_12 - .L_11)
	.align		4
.L_11:
        /*0010*/ 	.word	index@(_Z6kernelPiP17curandStateXORWOWm)
        /*0014*/ 	.word	0x00000120


	//----- nvinfo : EIATTR_MIN_STACK_SIZE
	.align		4
.L_12:
        /*0018*/ 	.byte	0x04, 0x12
        /*001a*/ 	.short	(.L_14 - .L_13)
	.align		4
.L_13:
        /*001c*/ 	.word	index@(_Z6kernelPiP17curandStateXORWOWm)
        /*0020*/ 	.word	0x00000120
.L_14:


//--------------------- .nv.compat                --------------------------
	.section	.nv.compat,"",@"SHT_CUDA_COMPAT_INFO"
	.align	4
        /*0000*/ 	.byte	0x02, 0x09, 0x00, 0x00, 0x02, 0x02, 0x01, 0x00, 0x02, 0x05, 0x05, 0x00, 0x03, 0x07, 0x01, 0x01
        /*0010*/ 	.byte	0x02, 0x03, 0x00, 0x00, 0x02, 0x06, 0x01, 0x00, 0x04, 0x0b, 0x08, 0x00, 0x09, 0x00, 0x00, 0x00
        /*0020*/ 	.byte	0x00, 0x00, 0x00, 0x00


//--------------------- .nv.info._Z6kernelPiP17curandStateXORWOWm --------------------------
	.section	.nv.info._Z6kernelPiP17curandStateXORWOWm,"",@"SHT_CUDA_INFO"
	.sectionflags	@""
	.align	4


	//----- nvinfo : EIATTR_CUDA_API_VERSION
	.align		4
        /*0000*/ 	.byte	0x04, 0x37
        /*0002*/ 	.short	(.L_16 - .L_15)
.L_15:
        /*0004*/ 	.word	0x00000082


	//----- nvinfo : EIATTR_KPARAM_INFO
	.align		4
.L_16:
        /*0008*/ 	.byte	0x04, 0x17
        /*000a*/ 	.short	(.L_18 - .L_17)
.L_17:
        /*000c*/ 	.word	0x00000000
        /*0010*/ 	.short	0x0002
        /*0012*/ 	.short	0x0010
        /*0014*/ 	.byte	0x00, 0xf0, 0x21, 0x00


	//----- nvinfo : EIATTR_KPARAM_INFO
	.align		4
.L_18:
        /*0018*/ 	.byte	0x04, 0x17
        /*001a*/ 	.short	(.L_20 - .L_19)
.L_19:
        /*001c*/ 	.word	0x00000000
        /*0020*/ 	.short	0x0001
        /*0022*/ 	.short	0x0008
        /*0024*/ 	.byte	0x00, 0xf5, 0x21, 0x00


	//----- nvinfo : EIATTR_KPARAM_INFO
	.align		4
.L_20:
        /*0028*/ 	.byte	0x04, 0x17
        /*002a*/ 	.short	(.L_22 - .L_21)
.L_21:
        /*002c*/ 	.word	0x00000000
        /*0030*/ 	.short	0x0000
        /*0032*/ 	.short	0x0000
        /*0034*/ 	.byte	0x00, 0xf5, 0x21, 0x00


	//----- nvinfo : EIATTR_SPARSE_MMA_MASK
	.align		4
.L_22:
        /*0038*/ 	.byte	0x03, 0x50
        /*003a*/ 	.short	0x0000


	//----- nvinfo : EIATTR_MAXREG_COUNT
	.align		4
        /*003c*/ 	.byte	0x03, 0x1b
        /*003e*/ 	.short	0x00ff


	//----- nvinfo : EIATTR_MERCURY_ISA_VERSION
	.align		4
        /*0040*/ 	.byte	0x03, 0x5f
        /*0042*/ 	.short	0x0101


	//----- nvinfo : EIATTR_VRC_CTA_INIT_COUNT
	.align		4
        /*0044*/ 	.byte	0x02, 0x4a
	.zero		1
	.zero		1


	//----- nvinfo : EIATTR_EXIT_INSTR_OFFSETS
	.align		4
        /*0048*/ 	.byte	0x04, 0x1c
        /*004a*/ 	.short	(.L_24 - .L_23)


	//   ....[0]....
.L_23:
        /*004c*/ 	.word	0x00001ac0


	//   ....[1]....
        /*0050*/ 	.word	0x00001f20


	//   ....[2]....
        /*0054*/ 	.word	0x00002380


	//   ....[3]....
        /*0058*/ 	.word	0x000027e0


	//   ....[4]....
        /*005c*/ 	.word	0x00002c40


	//   ....[5]....
        /*0060*/ 	.word	0x000030a0


	//   ....[6]....
        /*0064*/ 	.word	0x000031a0


	//   ....[7]....
        /*0068*/ 	.word	0x000031f0


	//----- nvinfo : EIATTR_CRS_STACK_SIZE
	.align		4
.L_24:
        /*006c*/ 	.byte	0x04, 0x1e
        /*006e*/ 	.short	(.L_26 - .L_25)
.L_25:
        /*0070*/ 	.word	0x00000000


	//----- nvinfo : EIATTR_CBANK_PARAM_SIZE
	.align		4
.L_26:
        /*0074*/ 	.byte	0x03, 0x19
        /*0076*/ 	.short	0x0018


	//----- nvinfo : EIATTR_PARAM_CBANK
	.align		4
        /*0078*/ 	.byte	0x04, 0x0a
        /*007a*/ 	.short	(.L_28 - .L_27)
	.align		4
.L_27:
        /*007c*/ 	.word	index@(.nv.constant0._Z6kernelPiP17curandStateXORWOWm)
        /*0080*/ 	.short	0x0380
        /*0082*/ 	.short	0x0018


	//----- nvinfo : EIATTR_SW_WAR
	.align		4
.L_28:
        /*0084*/ 	.byte	0x04, 0x36
        /*0086*/ 	.short	(.L_30 - .L_29)
.L_29:
        /*0088*/ 	.word	0x00000008
.L_30:


//--------------------- .nv.callgraph             --------------------------
	.section	.nv.callgraph,"",@"SHT_CUDA_CALLGRAPH"
	.align	4
	.sectionentsize	8
	.align		4
        /*0000*/ 	.word	0x00000000
	.align		4
        /*0004*/ 	.word	0xffffffff
	.align		4
        /*0008*/ 	.word	0x00000000
	.align		4
        /*000c*/ 	.word	0xfffffffe
	.align		4
        /*0010*/ 	.word	0x00000000
	.align		4
        /*0014*/ 	.word	0xfffffffd
	.align		4
        /*0018*/ 	.word	0x00000000
	.align		4
        /*001c*/ 	.word	0xfffffffc


//--------------------- .nv.constant4             --------------------------
	.section	.nv.constant4,"a",@progbits
	.align	8
	.align		8
.nv.constant4:
        /*0000*/ 	.dword	precalc_xorwow_matrix
	.align		8
        /*0008*/ 	.dword	precalc_xorwow_offset_matrix
	.align		8
        /*0010*/ 	.dword	mrg32k3aM1
	.align		8
        /*0018*/ 	.dword	mrg32k3aM2
	.align		8
        /*0020*/ 	.dword	mrg32k3aM1SubSeq
	.align		8
        /*0028*/ 	.dword	mrg32k3aM2SubSeq
	.align		8
        /*0030*/ 	.dword	mrg32k3aM1Seq
	.align		8
        /*0038*/ 	.dword	mrg32k3aM2Seq


//--------------------- .nv.constant3             --------------------------
	.section	.nv.constant3,"a",@progbits
	.align	8
.nv.constant3:
	.type		__cr_lgamma_table,@object
	.size		__cr_lgamma_table,(.L_8 - __cr_lgamma_table)
__cr_lgamma_table:
        /*0000*/ 	.byte	0x00, 0x00, 0x00, 0x00, 0x00, 0x00, 0x00, 0x00, 0x00, 0x00, 0x00, 0x00, 0x00, 0x00, 0x00, 0x00
        /*0010*/ 	.byte	0xef, 0x39, 0xfa, 0xfe, 0x42, 0x2e, 0xe6, 0x3f, 0x02, 0x20, 0x2a, 0xfa, 0x0b, 0xab, 0xfc, 0x3f
        /*0020*/ 	.byte	0xf9, 0x2c, 0x92, 0x7c, 0xa7, 0x6c, 0x09, 0x40, 0xc9, 0x79, 0x44, 0x3c, 0x64, 0x26, 0x13, 0x40
        /*0030*/ 	.byte	0xca, 0x01, 0xcf, 0x3a, 0x27, 0x51, 0x1a, 0x40, 0x30, 0xcc, 0x2d, 0xf3, 0xe1, 0x0c, 0x21, 0x40
        /*0040*/ 	.byte	0x0d, 0xb7, 0xfc, 0x82, 0x8e, 0x35, 0x25, 0x40
.L_8:


//--------------------- .text._Z6kernelPiP17curandStateXORWOWm --------------------------
	.section	.text._Z6kernelPiP17curandStateXORWOWm,"ax",@progbits
	.align	128
        .global         _Z6kernelPiP17curandStateXORWOWm
        .type           _Z6kernelPiP17curandStateXORWOWm,@function
        .size           _Z6kernelPiP17curandStateXORWOWm,(.L_x_37 - _Z6kernelPiP17curandStateXORWOWm)
        .other          _Z6kernelPiP17curandStateXORWOWm,@"STO_CUDA_ENTRY STV_DEFAULT"
_Z6kernelPiP17curandStateXORWOWm:
.text._Z6kernelPiP17curandStateXORWOWm:
[----:B------:R-:W0:Y:S01]  /*0000*/  LDC R1, c[0x0][0x37c] ;  /* 0x0000df00ff017b82 */ /* 0x000e220000000800 */
[----:B------:R-:W1:Y:S07]  /*0010*/  S2R R12, SR_CTAID.X ;  /* 0x00000000000c7919 */ /* 0x000e6e0000002500 */
[----:B------:R-:W2:Y:S01]  /*0020*/  LDC.64 R6, c[0x0][0x390] ;  /* 0x0000e400ff067b82 */ /* 0x000ea20000000a00 */
[----:B------:R-:W3:Y:S01]  /*0030*/  LDCU.64 UR4, c[0x0][0x358] ;  /* 0x00006b00ff0477ac */ /* 0x000ee20008000a00 */
[----:B0-----:R-:W-:Y:S01]  /*0040*/  VIADD R1, R1, 0xfffffee0 ;  /* 0xfffffee001017836 */ /* 0x001fe20000000000 */
[----:B------:R-:W1:Y:S01]  /*0050*/  S2R R5, SR_TID.X ;  /* 0x0000000000057919 */ /* 0x000e620000002100 */
[----:B------:R-:W-:Y:S04]  /*0060*/  BSSY.RECONVERGENT B0, `(.L_x_0) ;  /* 0x00000e3000007945 */ /* 0x000fe80003800200 */
[----:B------:R-:W0:Y:S01]  /*0070*/  LDC.64 R2, c[0x0][0x388] ;  /* 0x0000e200ff027b82 */ /* 0x000e220000000a00 */
[----:B--2---:R-:W-:-:S02]  /*0080*/  LOP3.LUT R0, R6, 0xaad26b49, RZ, 0x3c, !PT ;  /* 0xaad26b4906007812 */ /* 0x004fc400078e3cff */
[----:B------:R-:W-:-:S03]  /*0090*/  LOP3.LUT R4, R7, 0xf7dcefdd, RZ, 0x3c, !PT ;  /* 0xf7dcefdd07047812 */ /* 0x000fc600078e3cff */
[----:B------:R-:W-:-:S04]  /*00a0*/  IMAD R0, R0, 0x4182bed5, RZ ;  /* 0x4182bed500007824 */ /* 0x000fc800078e02ff */
[C---:B------:R-:W-:Y:S01]  /*00b0*/  VIADD R7, R0.reuse, 0x75bcd15 ;  /* 0x075bcd1500077836 */ /* 0x040fe20000000000 */
[----:B------:R-:W-:Y:S01]  /*00c0*/  LOP3.LUT R8, R0, 0x159a55e5, RZ, 0x3c, !PT ;  /* 0x159a55e500087812 */ /* 0x000fe200078e3cff */
[----:B-1----:R-:W-:Y:S02]  /*00d0*/  IMAD R14, R12, 0x10, R5 ;  /* 0x000000100c0e7824 */ /* 0x002fe400078e0205 */
[----:B------:R-:W-:Y:S02]  /*00e0*/  IMAD R5, R4, -0x658354e5, RZ ;  /* 0x9a7cab1b04057824 */ /* 0x000fe400078e02ff */
[C---:B0-----:R-:W-:Y:S01]  /*00f0*/  IMAD.WIDE R2, R14.reuse, 0x30, R2 ;  /* 0x000000300e027825 */ /* 0x041fe200078e0202 */
[----:B------:R-:W-:Y:S02]  /*0100*/  ISETP.NE.AND P0, PT, R14, RZ, PT ;  /* 0x000000ff0e00720c */ /* 0x000fe40003f05270 */
[C---:B------:R-:W-:Y:S01]  /*0110*/  IADD3 R6, PT, PT, R0.reuse, 0x64f0c9, R5 ;  /* 0x0064f0c900067810 */ /* 0x040fe20007ffe005 */
[----:B------:R-:W-:Y:S01]  /*0120*/  VIADD R11, R0, 0x583f19 ;  /* 0x00583f19000b7836 */ /* 0x000fe20000000000 */
[C---:B------:R-:W-:Y:S01]  /*0130*/  LOP3.LUT R10, R5.reuse, 0x5491333, RZ, 0x3c, !PT ;  /* 0x05491333050a7812 */ /* 0x040fe200078e3cff */
[----:B------:R-:W-:-:S02]  /*0140*/  VIADD R9, R5, 0x1f123bb5 ;  /* 0x1f123bb505097836 */ /* 0x000fc40000000000 */
[----:B---3--:R0:W-:Y:S01]  /*0150*/  STG.E.64 desc[UR4][R2.64], R6 ;  /* 0x0000000602007986 */ /* 0x0081e2000c101b04 */
[----:B------:R-:W-:-:S03]  /*0160*/  VIADD R0, R1, 0x20 ;  /* 0x0000002001007836 */ /* 0x000fc60000000000 */
[----:B------:R0:W-:Y:S04]  /*0170*/  STG.E.64 desc[UR4][R2.64+0x8], R8 ;  /* 0x0000080802007986 */ /* 0x0001e8000c101b04 */
[----:B------:R0:W-:Y:S01]  /*0180*/  STG.E.64 desc[UR4][R2.64+0x10], R10 ;  /* 0x0000100a02007986 */ /* 0x0001e2000c101b04 */
[----:B------:R-:W-:Y:S05]  /*0190*/  @!P0 BRA `(.L_x_1) ;  /* 0x0000000c003c8947 */ /* 0x000fea0003800000 */
[----:B------:R-:W-:Y:S01]  /*01a0*/  SHF.R.S32.HI R13, RZ, 0x1f, R14 ;  /* 0x0000001fff0d7819 */ /* 0x000fe2000001140e */
[----:B------:R-:W-:-:S07]  /*01b0*/  IMAD.MOV.U32 R15, RZ, RZ, RZ ;  /* 0x000000ffff0f7224 */ /* 0x000fce00078e00ff */
.L_x_7:
[----:B------:R-:W-:Y:S01]  /*01c0*/  LOP3.LUT R16, R14, 0x3, RZ, 0xc0, !PT ;  /* 0x000000030e107812 */ /* 0x000fe200078ec0ff */
[----:B------:R-:W-:Y:S03]  /*01d0*/  BSSY.RECONVERGENT B1, `(.L_x_2) ;  /* 0x00000c5000017945 */ /* 0x000fe60003800200 */
[----:B------:R-:W-:-:S04]  /*01e0*/  ISETP.NE.U32.AND P0, PT, R16, RZ, PT ;  /* 0x000000ff1000720c */ /* 0x000fc80003f05070 */
[----:B------:R-:W-:-:S13]  /*01f0*/  ISETP.NE.AND.EX P0, PT, RZ, RZ, PT, P0 ;  /* 0x000000ffff00720c */ /* 0x000fda0003f05300 */
[----:B-1----:R-:W-:Y:S05]  /*0200*/  @!P0 BRA `(.L_x_3) ;  /* 0x0000000c00048947 */ /* 0x002fea0003800000 */
[----:B------:R-:W1:Y:S01]  /*0210*/  LDC.64 R4, c[0x4][RZ] ;  /* 0x01000000ff047b82 */ /* 0x000e620000000a00 */
[----:B------:R-:W-:Y:S02]  /*0220*/  IMAD.MOV.U32 R17, RZ, RZ, RZ ;  /* 0x000000ffff117224 */ /* 0x000fe400078e00ff */
[----:B-1----:R-:W-:-:S07]  /*0230*/  IMAD.WIDE.U32 R4, R15, 0xc80, R4 ;  /* 0x00000c800f047825 */ /* 0x002fce00078e0004 */
.L_x_6:
[----:B-1----:R-:W-:Y:S01]  /*0240*/  IMAD.MOV.U32 R19, RZ, RZ, RZ ;  /* 0x000000ffff137224 */ /* 0x002fe200078e00ff */
[----:B0-----:R-:W-:Y:S01]  /*0250*/  CS2R R6, SRZ ;  /* 0x0000000000067805 */ /* 0x001fe2000001ff00 */
[----:B------:R-:W-:Y:S01]  /*0260*/  IMAD.MOV.U32 R21, RZ, RZ, RZ ;  /* 0x000000ffff157224 */ /* 0x000fe200078e00ff */
[----:B------:R-:W-:-:S07]  /*0270*/  CS2R R8, SRZ ;  /* 0x0000000000087805 */ /* 0x000fce000001ff00 */
.L_x_5:
[----:B------:R-:W-:-:S05]  /*0280*/  IMAD.WIDE.U32 R10, R21, 0x4, R2 ;  /* 0x00000004150a7825 */ /* 0x000fca00078e0002 */
[----:B------:R0:W5:Y:S01]  /*0290*/  LDG.E R18, desc[UR4][R10.64+0x4] ;  /* 0x000004040a127981 */ /* 0x000162000c1e1900 */
[----:B------:R-:W-:Y:S02]  /*02a0*/  IMAD.SHL.U32 R20, R21, 0x20, RZ ;  /* 0x0000002015147824 */ /* 0x000fe400078e00ff */
[----:B------:R-:W-:-:S07]  /*02b0*/  IMAD.MOV.U32 R23, RZ, RZ, RZ ;  /* 0x000000ffff177224 */ /* 0x000fce00078e00ff */
.L_x_4:
[----:B-----5:R-:W-:Y:S01]  /*02c0*/  SHF.R.U32.HI R26, RZ, R23, R18 ;  /* 0x00000017ff1a7219 */ /* 0x020fe20000011612 */
[----:B0-----:R-:W-:-:S03]  /*02d0*/  IMAD.IADD R10, R20, 0x1, R23 ;  /* 0x00000001140a7824 */ /* 0x001fc600078e0217 */
[----:B------:R-:W-:-:S04]  /*02e0*/  LOP3.LUT R11, R26, 0x1, RZ, 0xc0, !PT ;  /* 0x000000011a0b7812 */ /* 0x000fc800078ec0ff */
[----:B------:R-:W-:Y:S01]  /*02f0*/  ISETP.NE.U32.AND P0, PT, R11, 0x1, PT ;  /* 0x000000010b00780c */ /* 0x000fe20003f05070 */
[----:B------:R-:W-:-:S04]  /*0300*/  IMAD R11, R10, 0x5, RZ ;  /* 0x000000050a0b7824 */ /* 0x000fc800078e02ff */
[----:B------:R-:W-:-:S08]  /*0310*/  IMAD.WIDE.U32 R10, R11, 0x4, R4 ;  /* 0x000000040b0a7825 */ /* 0x000fd000078e0004 */
[----:B------:R-:W2:Y:S04]  /*0320*/  @!P0 LDG.E R22, desc[UR4][R10.64] ;  /* 0x000000040a168981 */ /* 0x000ea8000c1e1900 */
[----:B------:R-:W3:Y:S01]  /*0330*/  @!P0 LDG.E R24, desc[UR4][R10.64+0x8] ;  /* 0x000008040a188981 */ /* 0x000ee2000c1e1900 */
[----:B------:R-:W-:-:S03]  /*0340*/  R2P PR, R26, 0x7e ;  /* 0x0000007e1a007804 */ /* 0x000fc60000000000 */
[----:B------:R-:W4:Y:S04]  /*0350*/  @!P0 LDG.E R25, desc[UR4][R10.64+0x4] ;  /* 0x000004040a198981 */ /* 0x000f28000c1e1900 */
[----:B------:R-:W4:Y:S06]  /*0360*/  @!P0 LDG.E R27, desc[UR4][R10.64+0xc] ;  /* 0x00000c040a1b8981 */ /* 0x000f2c000c1e1900 */
[----:B------:R-:W4:Y:S04]  /*0370*/  @P2 LDG.E R28, desc[UR4][R10.64+0x38] ;  /* 0x000038040a1c2981 */ /* 0x000f28000c1e1900 */
[----:B------:R-:W4:Y:S01]  /*0380*/  @P3 LDG.E R30, desc[UR4][R10.64+0x4c] ;  /* 0x00004c040a1e3981 */ /* 0x000f22000c1e1900 */
[----:B--2---:R-:W-:-:S03]  /*0390*/  @!P0 LOP3.LUT R19, R19, R22, RZ, 0x3c, !PT ;  /* 0x0000001613138212 */ /* 0x004fc600078e3cff */
[----:B------:R-:W2:Y:S01]  /*03a0*/  @!P0 LDG.E R22, desc[UR4][R10.64+0x10] ;  /* 0x000010040a168981 */ /* 0x000ea2000c1e1900 */
[----:B---3--:R-:W-:-:S03]  /*03b0*/  @!P0 LOP3.LUT R9, R9, R24, RZ, 0x3c, !PT ;  /* 0x0000001809098212 */ /* 0x008fc600078e3cff */
[----:B------:R-:W3:Y:S01]  /*03c0*/  @P1 LDG.E R24, desc[UR4][R10.64+0x24] ;  /* 0x000024040a181981 */ /* 0x000ee2000c1e1900 */
[----:B--2---:R-:W-:-:S03]  /*03d0*/  @!P0 LOP3.LUT R7, R7, R22, RZ, 0x3c, !PT ;  /* 0x0000001607078212 */ /* 0x004fc600078e3cff */
[----:B------:R-:W2:Y:S01]  /*03e0*/  @P1 LDG.E R22, desc[UR4][R10.64+0x14] ;  /* 0x000014040a161981 */ /* 0x000ea2000c1e1900 */
[----:B---3--:R-:W-:-:S03]  /*03f0*/  @P1 LOP3.LUT R7, R7, R24, RZ, 0x3c, !PT ;  /* 0x0000001807071212 */ /* 0x008fc600078e3cff */
[----:B------:R-:W3:Y:S01]  /*0400*/  @P4 LDG.E R24, desc[UR4][R10.64+0x60] ;  /* 0x000060040a184981 */ /* 0x000ee2000c1e1900 */
[----:B----4-:R-:W-:Y:S02]  /*0410*/  @P2 LOP3.LUT R7, R7, R28, RZ, 0x3c, !PT ;  /* 0x0000001c07072212 */ /* 0x010fe400078e3cff */
[----:B------:R-:W-:Y:S01]  /*0420*/  @!P0 LOP3.LUT R8, R8, R25, RZ, 0x3c, !PT ;  /* 0x0000001908088212 */ /* 0x000fe200078e3cff */
[----:B------:R-:W4:Y:S01]  /*0430*/  @P5 LDG.E R28, desc[UR4][R10.64+0x74] ;  /* 0x000074040a1c5981 */ /* 0x000f22000c1e1900 */
[----:B------:R-:W-:Y:S02]  /*0440*/  @P3 LOP3.LUT R7, R7, R30, RZ, 0x3c, !PT ;  /* 0x0000001e07073212 */ /* 0x000fe400078e3cff */
[----:B------:R-:W-:Y:S01]  /*0450*/  @!P0 LOP3.LUT R6, R6, R27, RZ, 0x3c, !PT ;  /* 0x0000001b06068212 */ /* 0x000fe200078e3cff */
[----:B------:R-:W4:Y:S04]  /*0460*/  @P1 LDG.E R25, desc[UR4][R10.64+0x18] ;  /* 0x000018040a191981 */ /* 0x000f28000c1e1900 */
[----:B------:R-:W4:Y:S04]  /*0470*/  @P1 LDG.E R27, desc[UR4][R10.64+0x20] ;  /* 0x000020040a1b1981 */ /* 0x000f28000c1e1900 */
[----:B------:R-:W4:Y:S01]  /*0480*/  @P6 LDG.E R30, desc[UR4][R10.64+0x88] ;  /* 0x000088040a1e6981 */ /* 0x000f22000c1e1900 */
[----:B--2---:R-:W-:-:S03]  /*0490*/  @P1 LOP3.LUT R19, R19, R22, RZ, 0x3c, !PT ;  /* 0x0000001613131212 */ /* 0x004fc600078e3cff */
[----:B------:R-:W2:Y:S01]  /*04a0*/  @P1 LDG.E R22, desc[UR4][R10.64+0x1c] ;  /* 0x00001c040a161981 */ /* 0x000ea2000c1e1900 */
[----:B---3--:R-:W-:-:S03]  /*04b0*/  @P4 LOP3.LUT R7, R7, R24, RZ, 0x3c, !PT ;  /* 0x0000001807074212 */ /* 0x008fc600078e3cff */
[----:B------:R-:W3:Y:S01]  /*04c0*/  @P2 LDG.E R24, desc[UR4][R10.64+0x28] ;  /* 0x000028040a182981 */ /* 0x000ee2000c1e1900 */
[----:B----4-:R-:W-:-:S03]  /*04d0*/  @P1 LOP3.LUT R8, R8, R25, RZ, 0x3c, !PT ;  /* 0x0000001908081212 */ /* 0x010fc600078e3cff */
[----:B------:R-:W4:Y:S01]  /*04e0*/  @P2 LDG.E R25, desc[UR4][R10.64+0x2c] ;  /* 0x00002c040a192981 */ /* 0x000f22000c1e1900 */
[----:B------:R-:W-:-:S03]  /*04f0*/  @P1 LOP3.LUT R6, R6, R27, RZ, 0x3c, !PT ;  /* 0x0000001b06061212 */ /* 0x000fc600078e3cff */
        /* <DEDUP_REMOVED lines=29> */
[----:B------:R-:W-:Y:S02]  /*06d0*/  LOP3.LUT P0, RZ, R26, 0x80, RZ, 0xc0, !PT ;  /* 0x000000801aff7812 */ /* 0x000fe4000780c0ff */
[----:B----4-:R-:W-:Y:S02]  /*06e0*/  @P5 LOP3.LUT R8, R8, R25, RZ, 0x3c, !PT ;  /* 0x0000001908085212 */ /* 0x010fe400078e3cff */
        /* <DEDUP_REMOVED lines=15> */
[----:B------:R-:W-:-:S04]  /*07e0*/  @P5 LOP3.LUT R7, R7, R28, RZ, 0x3c, !PT ;  /* 0x0000001c07075212 */ /* 0x000fc800078e3cff */
[----:B------:R-:W-:Y:S02]  /*07f0*/  @P6 LOP3.LUT R7, R7, R30, RZ, 0x3c, !PT ;  /* 0x0000001e07076212 */ /* 0x000fe400078e3cff */
[----:B----4-:R-:W-:Y:S02]  /*0800*/  @P0 LOP3.LUT R8, R8, R25, RZ, 0x3c, !PT ;  /* 0x0000001908080212 */ /* 0x010fe400078e3cff */
[----:B------:R-:W-:Y:S02]  /*0810*/  @P0 LOP3.LUT R6, R6, R27, RZ, 0x3c, !PT ;  /* 0x0000001b06060212 */ /* 0x000fe400078e3cff */
[----:B--2---:R-:W-:Y:S02]  /*0820*/  @P0 LOP3.LUT R9, R9, R22, RZ, 0x3c, !PT ;  /* 0x0000001609090212 */ /* 0x004fe400078e3cff */
[----:B---3--:R-:W-:Y:S02]  /*0830*/  @P0 LOP3.LUT R7, R7, R24, RZ, 0x3c, !PT ;  /* 0x0000001807070212 */ /* 0x008fe400078e3cff */
[----:B------:R-:W-:-:S13]  /*0840*/  R2P PR, R26.B1, 0x7f ;  /* 0x0000007f1a007804 */ /* 0x000fda0000001000 */
[----:B------:R-:W2:Y:S04]  /*0850*/  @P0 LDG.E R22, desc[UR4][R10.64+0xa0] ;  /* 0x0000a0040a160981 */ /* 0x000ea8000c1e1900 */
[----:B------:R-:W3:Y:S04]  /*0860*/  @P0 LDG.E R25, desc[UR4][R10.64+0xa4] ;  /* 0x0000a4040a190981 */ /* 0x000ee8000c1e1900 */
        /* <DEDUP_REMOVED lines=16> */
[----:B------:R-:W-:-:S03]  /*0970*/  @P0 LOP3.LUT R6, R6, R27, RZ, 0x3c, !PT ;  /* 0x0000001b06060212 */ /* 0x000fc600078e3cff */
[----:B------:R-:W2:Y:S01]  /*0980*/  @P2 LDG.E R27, desc[UR4][R10.64+0xcc] ;  /* 0x0000cc040a1b2981 */ /* 0x000ea2000c1e1900 */
[----:B---3--:R-:W-:Y:S02]  /*0990*/  @P1 LOP3.LUT R6, R6, R25, RZ, 0x3c, !PT ;  /* 0x0000001906061212 */ /* 0x008fe400078e3cff */
[----:B----4-:R-:W-:Y:S01]  /*09a0*/  @P2 LOP3.LUT R19, R19, R24, RZ, 0x3c, !PT ;  /* 0x0000001813132212 */ /* 0x010fe200078e3cff */
[----:B------:R-:W3:Y:S04]  /*09b0*/  @P2 LDG.E R25, desc[UR4][R10.64+0xd4] ;  /* 0x0000d4040a192981 */ /* 0x000ee8000c1e1900 */
        /* <DEDUP_REMOVED lines=9> */
[----:B------:R-:W-:Y:S02]  /*0a50*/  LOP3.LUT P0, RZ, R26, 0x8000, RZ, 0xc0, !PT ;  /* 0x000080001aff7812 */ /* 0x000fe4000780c0ff */
[----:B------:R-:W-:Y:S01]  /*0a60*/  @P2 LOP3.LUT R8, R8, R27, RZ, 0x3c, !PT ;  /* 0x0000001b08082212 */ /* 0x000fe200078e3cff */
[----:B------:R-:W2:Y:S03]  /*0a70*/  @P3 LDG.E R26, desc[UR4][R10.64+0xdc] ;  /* 0x0000dc040a1a3981 */ /* 0x000ea6000c1e1900 */
[----:B---3--:R-:W-:Y:S01]  /*0a80*/  @P3 LOP3.LUT R8, R8, R25, RZ, 0x3c, !PT ;  /* 0x0000001908083212 */ /* 0x008fe200078e3cff */
[----:B------:R-:W3:Y:S01]  /*0a90*/  @P3 LDG.E R27, desc[UR4][R10.64+0xe8] ;  /* 0x0000e8040a1b3981 */ /* 0x000ee2000c1e1900 */
[----:B----4-:R-:W-:-:S03]  /*0aa0*/  @P3 LOP3.LUT R7, R7, R24, RZ, 0x3c, !PT ;  /* 0x0000001807073212 */ /* 0x010fc600078e3cff */
[----:B------:R-:W4:Y:S04]  /*0ab0*/  @P4 LDG.E R25, desc[UR4][R10.64+0xf4] ;  /* 0x0000f4040a194981 */ /* 0x000f28000c1e1900 */
[----:B------:R-:W3:Y:S01]  /*0ac0*/  @P4 LDG.E R24, desc[UR4][R10.64+0xf8] ;  /* 0x0000f8040a184981 */ /* 0x000ee2000c1e1900 */
[----:B--2---:R-:W-:-:S03]  /*0ad0*/  @P3 LOP3.LUT R9, R9, R22, RZ, 0x3c, !PT ;  /* 0x0000001609093212 */ /* 0x004fc600078e3cff */
[----:B------:R-:W2:Y:S01]  /*0ae0*/  @P4 LDG.E R22, desc[UR4][R10.64+0xf0] ;  /* 0x0000f0040a164981 */ /* 0x000ea2000c1e1900 */
[----:B------:R-:W-:-:S03]  /*0af0*/  @P3 LOP3.LUT R19, R19, R26, RZ, 0x3c, !PT ;  /* 0x0000001a13133212 */ /* 0x000fc600078e3cff */
[----:B------:R-:W2:Y:S01]  /*0b00*/  @P5 LDG.E R26, desc[UR4][R10.64+0x10c] ;  /* 0x00010c040a1a5981 */ /* 0x000ea2000c1e1900 */
[----:B----4-:R-:W-:-:S03]  /*0b10*/  @P4 LOP3.LUT R8, R8, R25, RZ, 0x3c, !PT ;  /* 0x0000001908084212 */ /* 0x010fc600078e3cff */
[----:B------:R-:W4:Y:S01]  /*0b20*/  @P5 LDG.E R25, desc[UR4][R10.64+0x108] ;  /* 0x000108040a195981 */ /* 0x000f22000c1e1900 */
[----:B---3--:R-:W-:-:S03]  /*0b30*/  @P4 LOP3.LUT R9, R9, R24, RZ, 0x3c, !PT ;  /* 0x0000001809094212 */ /* 0x008fc600078e3cff */
        /* <DEDUP_REMOVED lines=19> */
[----:B------:R-:W-:Y:S02]  /*0c70*/  @P5 LOP3.LUT R9, R9, R26, RZ, 0x3c, !PT ;  /* 0x0000001a09095212 */ /* 0x000fe400078e3cff */
[----:B------:R-:W-:Y:S01]  /*0c80*/  @P6 LOP3.LUT R8, R8, R27, RZ, 0x3c, !PT ;  /* 0x0000001b08086212 */ /* 0x000fe200078e3cff */
[----:B------:R-:W2:Y:S04]  /*0c90*/  @P0 LDG.E R26, desc[UR4][R10.64+0x12c] ;  /* 0x00012c040a1a0981 */ /* 0x000ea8000c1e1900 */
[----:B------:R-:W2:Y:S01]  /*0ca0*/  @P0 LDG.E R27, desc[UR4][R10.64+0x138] ;  /* 0x000138040a1b0981 */ /* 0x000ea2000c1e1900 */
[----:B----4-:R-:W-:-:S03]  /*0cb0*/  @P6 LOP3.LUT R6, R6, R25, RZ, 0x3c, !PT ;  /* 0x0000001906066212 */ /* 0x010fc600078e3cff */
[----:B------:R-:W4:Y:S01]  /*0cc0*/  @P0 LDG.E R25, desc[UR4][R10.64+0x130] ;  /* 0x000130040a190981 */ /* 0x000f22000c1e1900 */
[----:B---3--:R-:W-:-:S03]  /*0cd0*/  @P6 LOP3.LUT R7, R7, R24, RZ, 0x3c, !PT ;  /* 0x0000001807076212 */ /* 0x008fc600078e3cff */
[----:B------:R-:W3:Y:S01]  /*0ce0*/  @P0 LDG.E R24, desc[UR4][R10.64+0x13c] ;  /* 0x00013c040a180981 */ /* 0x000ee2000c1e1900 */
[----:B------:R-:W-:Y:S01]  /*0cf0*/  VIADD R23, R23, 0x10 ;  /* 0x0000001017177836 */ /* 0x000fe20000000000 */
[----:B--2---:R-:W-:Y:S02]  /*0d00*/  @P6 LOP3.LUT R9, R9, R22, RZ, 0x3c, !PT ;  /* 0x0000001609096212 */ /* 0x004fe400078e3cff */
[----:B------:R-:W2:Y:S02]  /*0d10*/  @P0 LDG.E R22, desc[UR4][R10.64+0x134] ;  /* 0x000134040a160981 */ /* 0x000ea4000c1e1900 */
[----:B------:R-:W-:Y:S02]  /*0d20*/  ISETP.NE.AND P1, PT, R23, 0x20, PT ;  /* 0x000000201700780c */ /* 0x000fe40003f25270 */
[----:B------:R-:W-:Y:S02]  /*0d30*/  @P0 LOP3.LUT R19, R19, R26, RZ, 0x3c, !PT ;  /* 0x0000001a13130212 */ /* 0x000fe400078e3cff */
[----:B------:R-:W-:-:S02]  /*0d40*/  @P0 LOP3.LUT R6, R6, R27, RZ, 0x3c, !PT ;  /* 0x0000001b06060212 */ /* 0x000fc400078e3cff */
[----:B----4-:R-:W-:Y:S02]  /*0d50*/  @P0 LOP3.LUT R8, R8, R25, RZ, 0x3c, !PT ;  /* 0x0000001908080212 */ /* 0x010fe400078e3cff */
[----:B---3--:R-:W-:Y:S02]  /*0d60*/  @P0 LOP3.LUT R7, R7, R24, RZ, 0x3c, !PT ;  /* 0x0000001807070212 */ /* 0x008fe400078e3cff */
[----:B--2---:R-:W-:-:S03]  /*0d70*/  @P0 LOP3.LUT R9, R9, R22, RZ, 0x3c, !PT ;  /* 0x0000001609090212 */ /* 0x004fc600078e3cff */
[----:B------:R-:W-:Y:S05]  /*0d80*/  @P1 BRA `(.L_x_4) ;  /* 0xfffffff4004c1947 */ /* 0x000fea000383ffff */
[----:B------:R-:W-:-:S05]  /*0d90*/  VIADD R21, R21, 0x1 ;  /* 0x0000000115157836 */ /* 0x000fca0000000000 */
[----:B------:R-:W-:-:S13]  /*0da0*/  ISETP.NE.AND P0, PT, R21, 0x5, PT ;  /* 0x000000051500780c */ /* 0x000fda0003f05270 */
[----:B------:R-:W-:Y:S05]  /*0db0*/  @P0 BRA `(.L_x_5) ;  /* 0xfffffff400300947 */ /* 0x000fea000383ffff */
[----:B------:R1:W-:Y:S01]  /*0dc0*/  STG.E.64 desc[UR4][R2.64+0x8], R8 ;  /* 0x0000080802007986 */ /* 0x0003e2000c101b04 */
[----:B------:R-:W-:-:S03]  /*0dd0*/  VIADD R17, R17, 0x1 ;  /* 0x0000000111117836 */ /* 0x000fc60000000000 */
[----:B------:R1:W-:Y:S02]  /*0de0*/  STG.E.64 desc[UR4][R2.64+0x10], R6 ;  /* 0x0000100602007986 */ /* 0x0003e4000c101b04 */
[----:B------:R-:W-:Y:S02]  /*0df0*/  ISETP.GE.U32.AND P0, PT, R17, R16, PT ;  /* 0x000000101100720c */ /* 0x000fe40003f06070 */
[----:B------:R1:W-:Y:S11]  /*0e00*/  STG.E desc[UR4][R2.64+0x4], R19 ;  /* 0x0000041302007986 */ /* 0x0003f6000c101904 */
[----:B------:R-:W-:Y:S05]  /*0e10*/  @!P0 BRA `(.L_x_6) ;  /* 0xfffffff400088947 */ /* 0x000fea000383ffff */
.L_x_3:
[----:B------:R-:W-:Y:S05]  /*0e20*/  BSYNC.RECONVERGENT B1 ;  /* 0x0000000000017941 */ /* 0x000fea0003800200 */
.L_x_2:
[C---:B------:R-:W-:Y:S01]  /*0e30*/  ISETP.GT.U32.AND P0, PT, R14.reuse, 0x3, PT ;  /* 0x000000030e00780c */ /* 0x040fe20003f04070 */
[----:B------:R-:W-:Y:S01]  /*0e40*/  VIADD R15, R15, 0x1 ;  /* 0x000000010f0f7836 */ /* 0x000fe20000000000 */
[--C-:B------:R-:W-:Y:S02]  /*0e50*/  SHF.R.U64 R14, R14, 0x2, R13.reuse ;  /* 0x000000020e0e7819 */ /* 0x100fe4000000120d */
[----:B------:R-:W-:Y:S02]  /*0e60*/  ISETP.GT.U32.AND.EX P0, PT, R13, RZ, PT, P0 ;  /* 0x000000ff0d00720c */ /* 0x000fe40003f04100 */
[----:B------:R-:W-:-:S11]  /*0e70*/  SHF.R.U32.HI R13, RZ, 0x2, R13 ;  /* 0x00000002ff0d7819 */ /* 0x000fd6000001160d */
[----:B------:R-:W-:Y:S05]  /*0e80*/  @P0 BRA `(.L_x_7) ;  /* 0xfffffff000cc0947 */ /* 0x000fea000383ffff */
.L_x_1:
[----:B------:R-:W-:Y:S05]  /*0e90*/  BSYNC.RECONVERGENT B0 ;  /* 0x0000000000007941 */ /* 0x000fea0003800200 */
.L_x_0:
[----:B------:R-:W2:Y:S01]  /*0ea0*/  S2R R5, SR_TID.X ;  /* 0x0000000000057919 */ /* 0x000ea20000002100 */
[----:B------:R-:W3:Y:S01]  /*0eb0*/  LDCU.64 UR6, c[0x0][0x380] ;  /* 0x00007000ff0677ac */ /* 0x000ee20008000a00 */
[----:B01----:R-:W-:Y:S01]  /*0ec0*/  IMAD.MOV.U32 R7, RZ, RZ, -0x1 ;  /* 0xffffffffff077424 */ /* 0x003fe200078e00ff */
[----:B------:R-:W-:Y:S04]  /*0ed0*/  STG.E.64 desc[UR4][R2.64+0x18], RZ ;  /* 0x000018ff02007986 */ /* 0x000fe8000c101b04 */
[----:B------:R-:W-:Y:S04]  /*0ee0*/  STG.E desc[UR4][R2.64+0x20], RZ ;  /* 0x000020ff02007986 */ /* 0x000fe8000c101904 */
[----:B------:R0:W-:Y:S01]  /*0ef0*/  STG.E.64 desc[UR4][R2.64+0x28], RZ ;  /* 0x000028ff02007986 */ /* 0x0001e2000c101b04 */
[----:B---3--:R-:W-:-:S02]  /*0f00*/  IMAD.U32 R30, RZ, RZ, UR6 ;  /* 0x00000006ff1e7e24 */ /* 0x008fc4000f8e00ff */
[----:B------:R-:W-:Y:S02]  /*0f10*/  IMAD.U32 R31, RZ, RZ, UR7 ;  /* 0x00000007ff1f7e24 */ /* 0x000fe4000f8e00ff */
[----:B--2---:R-:W-:-:S04]  /*0f20*/  IMAD R24, R12, 0x10, R5 ;  /* 0x000000100c187824 */ /* 0x004fc800078e0205 */
[----:B------:R-:W-:-:S04]  /*0f30*/  IMAD.SHL.U32 R24, R24, 0x8, RZ ;  /* 0x0000000818187824 */ /* 0x000fc800078e00ff */
[----:B------:R-:W-:-:S05]  /*0f40*/  IMAD.WIDE R32, R24, 0x4, R30 ;  /* 0x0000000418207825 */ /* 0x000fca00078e021e */
[----:B------:R-:W-:Y:S04]  /*0f50*/  STG.E desc[UR4][R32.64], R7 ;  /* 0x0000000720007986 */ /* 0x000fe8000c101904 */
[----:B------:R-:W-:Y:S04]  /*0f60*/  STG.E desc[UR4][R32.64+0x4], R7 ;  /* 0x0000040720007986 */ /* 0x000fe8000c101904 */
[----:B------:R-:W-:Y:S04]  /*0f70*/  STG.E desc[UR4][R32.64+0x8], R7 ;  /* 0x0000080720007986 */ /* 0x000fe8000c101904 */
[----:B------:R-:W-:Y:S04]  /*0f80*/  STG.E desc[UR4][R32.64+0xc], R7 ;  /* 0x00000c0720007986 */ /* 0x000fe8000c101904 */
[----:B------:R-:W-:Y:S04]  /*0f90*/  STG.E desc[UR4][R32.64+0x10], R7 ;  /* 0x0000100720007986 */ /* 0x000fe8000c101904 */
[----:B------:R-:W-:Y:S04]  /*0fa0*/  STG.E desc[UR4][R32.64+0x14], R7 ;  /* 0x0000140720007986 */ /* 0x000fe8000c101904 */
[----:B------:R-:W-:Y:S04]  /*0fb0*/  STG.E desc[UR4][R32.64+0x18], R7 ;  /* 0x0000180720007986 */ /* 0x000fe8000c101904 */
[----:B------:R1:W-:Y:S04]  /*0fc0*/  STG.E desc[UR4][R32.64+0x1c], R7 ;  /* 0x00001c0720007986 */ /* 0x0003e8000c101904 */
[----:B------:R-:W2:Y:S04]  /*0fd0*/  LDG.E.64 R20, desc[UR4][R2.64] ;  /* 0x0000000402147981 */ /* 0x000ea8000c1e1b00 */
[----:B------:R-:W3:Y:S04]  /*0fe0*/  LDG.E.64 R22, desc[UR4][R2.64+0x10] ;  /* 0x0000100402167981 */ /* 0x000ee8000c1e1b00 */
[----:B------:R-:W-:Y:S04]  /*0ff0*/  STL.128 [R1+0x20], RZ ;  /* 0x000020ff01007387 */ /* 0x000fe80000100c00 */
[----:B------:R-:W-:Y:S04]  /*1000*/  STL.128 [R1+0x30], RZ ;  /* 0x000030ff01007387 */ /* 0x000fe80000100c00 */
[----:B------:R-:W-:Y:S04]  /*1010*/  STL.128 [R1+0x40], RZ ;  /* 0x000040ff01007387 */ /* 0x000fe80000100c00 */
[----:B------:R-:W-:Y:S04]  /*1020*/  STL.128 [R1+0x50], RZ ;  /* 0x000050ff01007387 */ /* 0x000fe80000100c00 */
[----:B------:R-:W-:Y:S04]  /*1030*/  STL.128 [R1+0x60], RZ ;  /* 0x000060ff01007387 */ /* 0x000fe80000100c00 */
[----:B------:R-:W-:Y:S04]  /*1040*/  STL.128 [R1+0x70], RZ ;  /* 0x000070ff01007387 */ /* 0x000fe80000100c00 */
[----:B------:R-:W-:Y:S04]  /*1050*/  STL.128 [R1], RZ ;  /* 0x000000ff01007387 */ /* 0x000fe80000100c00 */
[----:B------:R-:W-:Y:S04]  /*1060*/  STL.128 [R1+0x80], RZ ;  /* 0x000080ff01007387 */ /* 0x000fe80000100c00 */
        /* <DEDUP_REMOVED lines=10> */
[----:B0-----:R-:W4:Y:S01]  /*1110*/  LDG.E.64 R2, desc[UR4][R2.64+0x8] ;  /* 0x0000080402027981 */ /* 0x001f22000c1e1b00 */
[----:B--2---:R-:W-:-:S04]  /*1120*/  SHF.R.U32.HI R4, RZ, 0x2, R21 ;  /* 0x00000002ff047819 */ /* 0x004fc80000011615 */
[----:B------:R-:W-:Y:S01]  /*1130*/  LOP3.LUT R4, R4, R21, RZ, 0x3c, !PT ;  /* 0x0000001504047212 */ /* 0x000fe200078e3cff */
[----:B---3--:R-:W-:-:S04]  /*1140*/  IMAD.SHL.U32 R6, R23, 0x10, RZ ;  /* 0x0000001017067824 */ /* 0x008fc800078e00ff */
[----:B------:R-:W-:-:S05]  /*1150*/  IMAD.SHL.U32 R5, R4, 0x2, RZ ;  /* 0x0000000204057824 */ /* 0x000fca00078e00ff */
[----:B------:R-:W-:-:S04]  /*1160*/  LOP3.LUT R5, R23, R6, R5, 0x96, !PT ;  /* 0x0000000617057212 */ /* 0x000fc800078e9605 */
[----:B------:R-:W-:Y:S01]  /*1170*/  LOP3.LUT R27, R5, R4, RZ, 0x3c, !PT ;  /* 0x00000004051b7212 */ /* 0x000fe200078e3cff */
[----:B------:R-:W-:-:S03]  /*1180*/  IMAD.MOV.U32 R5, RZ, RZ, 0x2f800000 ;  /* 0x2f800000ff057424 */ /* 0x000fc600078e00ff */
[----:B------:R-:W-:-:S04]  /*1190*/  IADD3 R4, PT, PT, R20, 0x587c5, R27 ;  /* 0x000587c514047810 */ /* 0x000fc80007ffe01b */
[----:B------:R-:W-:-:S05]  /*11a0*/  I2FP.F32.U32 R4, R4 ;  /* 0x0000000400047245 */ /* 0x000fca0000201000 */
[----:B------:R-:W-:-:S04]  /*11b0*/  FFMA R4, R4, R5, 1.1641532182693481445e-10 ;  /* 0x2f00000004047423 */ /* 0x000fc80000000005 */
[----:B------:R-:W-:-:S04]  /*11c0*/  FMUL R4, R4, 8 ;  /* 0x4100000004047820 */ /* 0x000fc80000400000 */
[----:B------:R-:W0:Y:S02]  /*11d0*/  F2I.TRUNC.NTZ R25, R4 ;  /* 0x0000000400197305 */ /* 0x000e24000020f100 */
[----:B0-----:R-:W-:-:S05]  /*11e0*/  IMAD R21, R25, 0x4, R1 ;  /* 0x0000000419157824 */ /* 0x001fca00078e0201 */
[----:B------:R-:W2:Y:S04]  /*11f0*/  LDL R4, [R21] ;  /* 0x0000000015047983 */ /* 0x000ea80000100800 */
[----:B------:R-:W2:Y:S02]  /*1200*/  LDL R5, [R21+0x20] ;  /* 0x0000200015057983 */ /* 0x000ea40000100800 */
[----:B--2---:R-:W-:-:S13]  /*1210*/  LOP3.LUT P0, RZ, R5, R4, RZ, 0xfc, !PT ;  /* 0x0000000405ff7212 */ /* 0x004fda000780fcff */
[----:B------:R-:W-:-:S05]  /*1220*/  @!P0 IMAD.MOV.U32 R26, RZ, RZ, 0x1 ;  /* 0x00000001ff1a8424 */ /* 0x000fca00078e00ff */
[----:B------:R-:W-:Y:S04]  /*1230*/  @!P0 STL [R21+0x20], R26 ;  /* 0x0000201a15008387 */ /* 0x000fe80000100800 */
[----:B------:R0:W-:Y:S04]  /*1240*/  @!P0 STL [R21], R26 ;  /* 0x0000001a15008387 */ /* 0x0001e80000100800 */
[----:B-1----:R-:W2:Y:S04]  /*1250*/  @!P0 LDL.128 R4, [R1+0x40] ;  /* 0x0000400001048983 */ /* 0x002ea80000100c00 */
[----:B------:R-:W3:Y:S04]  /*1260*/  @!P0 LDL.128 R12, [R1+0x50] ;  /* 0x00005000010c8983 */ /* 0x000ee80000100c00 */
[----:B------:R-:W5:Y:S04]  /*1270*/  @!P0 LDL.128 R8, [R1] ;  /* 0x0000000001088983 */ /* 0x000f680000100c00 */
[----:B------:R-:W4:Y:S01]  /*1280*/  @!P0 LDL.128 R16, [R1+0x10] ;  /* 0x0000100001108983 */ /* 0x000f220000100c00 */
[----:B0-----:R-:W-:-:S03]  /*1290*/  VIADD R21, R24, 0xffffffff ;  /* 0xffffffff18157836 */ /* 0x001fc60000000000 */
[----:B------:R0:W-:Y:S01]  /*12a0*/  @!P0 STG.E desc[UR4][R32.64], R25 ;  /* 0x0000001920008986 */ /* 0x0001e2000c101904 */
[----:B--2---:R-:W-:-:S04]  /*12b0*/  @!P0 IADD3 R4, PT, PT, R6, R5, R4 ;  /* 0x0000000506048210 */ /* 0x004fc80007ffe004 */
[----:B---3--:R-:W-:Y:S02]  /*12c0*/  @!P0 IADD3 R4, PT, PT, R12, R7, R4 ;  /* 0x000000070c048210 */ /* 0x008fe40007ffe004 */
[----:B-----5:R-:W-:Y:S02]  /*12d0*/  @!P0 IADD3 R8, PT, PT, R10, R9, R8 ;  /* 0x000000090a088210 */ /* 0x020fe40007ffe008 */
[----:B------:R-:W-:Y:S02]  /*12e0*/  @!P0 IADD3 R4, PT, PT, R14, R13, R4 ;  /* 0x0000000d0e048210 */ /* 0x000fe40007ffe004 */
[----:B----4-:R-:W-:-:S03]  /*12f0*/  @!P0 IADD3 R8, PT, PT, R16, R11, R8 ;  /* 0x0000000b10088210 */ /* 0x010fc60007ffe008 */
[----:B------:R-:W-:Y:S01]  /*1300*/  @!P0 IMAD.IADD R4, R15, 0x1, R4 ;  /* 0x000000010f048824 */ /* 0x000fe200078e0204 */
[----:B------:R-:W-:-:S04]  /*1310*/  @!P0 IADD3 R8, PT, PT, R18, R17, R8 ;  /* 0x0000001112088210 */ /* 0x000fc80007ffe008 */
[----:B------:R-:W-:-:S04]  /*1320*/  @!P0 IADD3 R4, PT, PT, R4, R19, R8 ;  /* 0x0000001304048210 */ /* 0x000fc80007ffe008 */
[----:B------:R-:W-:Y:S01]  /*1330*/  ISETP.EQ.AND P1, PT, R4, 0x8, !P0 ;  /* 0x000000080400780c */ /* 0x000fe20004722270 */
[----:B------:R-:W-:Y:S02]  /*1340*/  IMAD.MOV.U32 R7, RZ, RZ, RZ ;  /* 0x000000ffff077224 */ /* 0x000fe400078e00ff */
[----:B------:R-:W-:-:S10]  /*1350*/  @!P0 IMAD.MOV.U32 R7, RZ, RZ, 0x1 ;  /* 0x00000001ff078424 */ /* 0x000fd400078e00ff */
[----:B------:R-:W-:-:S04]  /*1360*/  @P1 IMAD.IADD R5, R21, 0x1, R7 ;  /* 0x0000000115051824 */ /* 0x000fc800078e0207 */
[----:B------:R-:W-:-:S05]  /*1370*/  @P1 IMAD.WIDE R4, R5, 0x4, R30 ;  /* 0x0000000405041825 */ /* 0x000fca00078e021e */
[----:B------:R-:W2:Y:S01]  /*1380*/  @P1 LDG.E R6, desc[UR4][R4.64] ;  /* 0x0000000404061981 */ /* 0x000ea2000c1e1900 */
[----:B------:R-:W-:-:S04]  /*1390*/  SHF.R.U32.HI R9, RZ, 0x2, R2 ;  /* 0x00000002ff097819 */ /* 0x000fc80000011602 */
[----:B------:R-:W-:Y:S01]  /*13a0*/  LOP3.LUT R9, R9, R2, RZ, 0x3c, !PT ;  /* 0x0000000209097212 */ /* 0x000fe200078e3cff */
[----:B------:R-:W-:-:S04]  /*13b0*/  IMAD.SHL.U32 R2, R27, 0x10, RZ ;  /* 0x000000101b027824 */ /* 0x000fc800078e00ff */
[----:B------:R-:W-:-:S05]  /*13c0*/  IMAD.SHL.U32 R8, R9, 0x2, RZ ;  /* 0x0000000209087824 */ /* 0x000fca00078e00ff */
[----:B------:R-:W-:-:S04]  /*13d0*/  LOP3.LUT R2, R27, R2, R8, 0x96, !PT ;  /* 0x000000021b027212 */ /* 0x000fc800078e9608 */
[----:B------:R-:W-:-:S04]  /*13e0*/  LOP3.LUT R29, R2, R9, RZ, 0x3c, !PT ;  /* 0x00000009021d7212 */ /* 0x000fc800078e3cff */
[----:B------:R-:W-:Y:S01]  /*13f0*/  IADD3 R2, PT, PT, R20, 0xb0f8a, R29 ;  /* 0x000b0f8a14027810 */ /* 0x000fe20007ffe01d */
[----:B------:R-:W-:-:S03]  /*1400*/  IMAD.MOV.U32 R16, RZ, RZ, 0x2f800000 ;  /* 0x2f800000ff107424 */ /* 0x000fc600078e00ff */
[----:B------:R-:W-:-:S05]  /*1410*/  I2FP.F32.U32 R9, R2 ;  /* 0x0000000200097245 */ /* 0x000fca0000201000 */
[----:B------:R-:W-:-:S04]  /*1420*/  FFMA R9, R9, R16, 1.1641532182693481445e-10 ;  /* 0x2f00000009097423 */ /* 0x000fc80000000010 */
[----:B------:R-:W-:-:S06]  /*1430*/  FMUL R8, R9, 8 ;  /* 0x4100000009087820 */ /* 0x000fcc0000400000 */
[----:B------:R-:W1:Y:S01]  /*1440*/  F2I.TRUNC.NTZ R8, R8 ;  /* 0x0000000800087305 */ /* 0x000e62000020f100 */
[C---:B------:R-:W-:Y:S02]  /*1450*/  @P1 IMAD R9, R7.reuse, 0x20, R0 ;  /* 0x0000002007091824 */ /* 0x040fe400078e0200 */
[----:B------:R-:W-:-:S04]  /*1460*/  @P1 VIADD R7, R7, 0xffffffff ;  /* 0xffffffff07071836 */ /* 0x000fc80000000000 */
[----:B------:R-:W-:-:S04]  /*1470*/  IMAD R11, R7, 0x20, R0 ;  /* 0x00000020070b7824 */ /* 0x000fc800078e0200 */
[----:B-1----:R-:W-:Y:S02]  /*1480*/  IMAD R12, R8, 0x4, R11 ;  /* 0x00000004080c7824 */ /* 0x002fe400078e020b */
[--C-:B--2---:R-:W-:Y:S02]  /*1490*/  @P1 IMAD R10, R6, 0x4, R1.reuse ;  /* 0x00000004060a1824 */ /* 0x104fe400078e0201 */
[----:B------:R-:W-:-:S03]  /*14a0*/  IMAD R6, R8, 0x4, R1 ;  /* 0x0000000408067824 */ /* 0x000fc600078e0201 */
[----:B------:R1:W-:Y:S04]  /*14b0*/  @P1 STL [R10], RZ ;  /* 0x000000ff0a001387 */ /* 0x0003e80000100800 */
[----:B------:R1:W-:Y:S04]  /*14c0*/  @P1 STL.128 [R9], RZ ;  /* 0x000000ff09001387 */ /* 0x0003e80000100c00 */
[----:B------:R1:W-:Y:S04]  /*14d0*/  @P1 STL.128 [R9+0x10], RZ ;  /* 0x000010ff09001387 */ /* 0x0003e80000100c00 */
[----:B------:R-:W2:Y:S04]  /*14e0*/  LDL R11, [R6] ;  /* 0x00000000060b7983 */ /* 0x000ea80000100800 */
[----:B------:R-:W2:Y:S01]  /*14f0*/  LDL R14, [R12] ;  /* 0x000000000c0e7983 */ /* 0x000ea20000100800 */
[----:B------:R-:W-:-:S05]  /*1500*/  IMAD.MOV.U32 R2, RZ, RZ, -0x1 ;  /* 0xffffffffff027424 */ /* 0x000fca00078e00ff */
[----:B------:R1:W-:Y:S01]  /*1510*/  @P1 STG.E desc[UR4][R4.64], R2 ;  /* 0x0000000204001986 */ /* 0x0003e2000c101904 */
[----:B------:R-:W-:Y:S01]  /*1520*/  BSSY.RECONVERGENT B0, `(.L_x_8) ;  /* 0x0000016000007945 */ /* 0x000fe20003800200 */
[----:B0-----:R-:W-:Y:S01]  /*1530*/  IMAD.MOV.U32 R25, RZ, RZ, R7 ;  /* 0x000000ffff197224 */ /* 0x001fe200078e0007 */
[----:B--2---:R-:W-:-:S13]  /*1540*/  LOP3.LUT P0, RZ, R14, R11, RZ, 0xfc, !PT ;  /* 0x0000000b0eff7212 */ /* 0x004fda000780fcff */
[----:B-1----:R-:W-:Y:S05]  /*1550*/  @P0 BRA `(.L_x_9) ;  /* 0x0000000000480947 */ /* 0x002fea0003800000 */
[----:B------:R-:W-:Y:S01]  /*1560*/  IMAD.MOV.U32 R11, RZ, RZ, 0x1 ;  /* 0x00000001ff0b7424 */ /* 0x000fe200078e00ff */
[C---:B------:R-:W-:Y:S01]  /*1570*/  ISETP.GE.AND P0, PT, R7.reuse, 0x1, PT ;  /* 0x000000010700780c */ /* 0x040fe20003f06270 */
[----:B------:R-:W-:Y:S01]  /*1580*/  BSSY.RELIABLE B1, `(.L_x_10) ;  /* 0x000000c000017945 */ /* 0x000fe20003800100 */
[----:B------:R-:W-:Y:S02]  /*1590*/  IMAD.WIDE R4, R7, 0x4, R32 ;  /* 0x0000000407047825 */ /* 0x000fe400078e0220 */
[----:B------:R0:W-:Y:S09]  /*15a0*/  STL [R12], R11 ;  /* 0x0000000b0c007387 */ /* 0x0001f20000100800 */
[----:B------:R-:W-:Y:S05]  /*15b0*/  @!P0 BRA `(.L_x_11) ;  /* 0x0000000000208947 */ /* 0x000fea0003800000 */
[----:B------:R-:W2:Y:S01]  /*15c0*/  LDG.E R9, desc[UR4][R4.64+-0x4] ;  /* 0xfffffc0404097981 */ /* 0x000ea2000c1e1900 */
[----:B------:R-:W-:Y:S02]  /*15d0*/  VIADD R10, R8, 0x1 ;  /* 0x00000001080a7836 */ /* 0x000fe40000000000 */
[----:B------:R-:W-:-:S03]  /*15e0*/  IMAD.MOV.U32 R25, RZ, RZ, 0x1 ;  /* 0x00000001ff197424 */ /* 0x000fc600078e00ff */
[----:B--2---:R-:W-:Y:S01]  /*15f0*/  ISETP.NE.AND P0, PT, R9, R10, PT ;  /* 0x0000000a0900720c */ /* 0x004fe20003f05270 */
[----:B------:R-:W-:-:S05]  /*1600*/  VIADD R10, R8, 0xffffffff ;  /* 0xffffffff080a7836 */ /* 0x000fca0000000000 */
[----:B------:R-:W-:-:S13]  /*1610*/  ISETP.EQ.OR P0, PT, R9, R10, !P0 ;  /* 0x0000000a0900720c */ /* 0x000fda0004702670 */
[----:B------:R-:W-:Y:S05]  /*1620*/  @P0 BREAK.RELIABLE B1 ;  /* 0x0000000000010942 */ /* 0x000fea0003800100 */
[----:B------:R-:W-:Y:S05]  /*1630*/  @P0 BRA `(.L_x_9) ;  /* 0x0000000000100947 */ /* 0x000fea0003800000 */
.L_x_11:
[----:B------:R-:W-:Y:S05]  /*1640*/  BSYNC.RELIABLE B1 ;  /* 0x0000000000017941 */ /* 0x000fea0003800100 */
.L_x_10:
[----:B------:R1:W-:Y:S01]  /*1650*/  STG.E desc[UR4][R4.64], R8 ;  /* 0x0000000804007986 */ /* 0x0003e2000c101904 */
[----:B------:R-:W-:-:S03]  /*1660*/  VIADD R25, R7, 0x1 ;  /* 0x0000000107197836 */ /* 0x000fc60000000000 */
[----:B------:R1:W-:Y:S04]  /*1670*/  STL [R6], R11 ;  /* 0x0000000b06007387 */ /* 0x0003e80000100800 */
.L_x_9:
[----:B------:R-:W-:Y:S05]  /*1680*/  BSYNC.RECONVERGENT B0 ;  /* 0x0000000000007941 */ /* 0x000fea0003800200 */
.L_x_8:
[----:B------:R-:W-:Y:S05]  /*1690*/  WARPSYNC.ALL ;  /* 0x0000000000007948 */ /* 0x000fea0003800000 */
[----:B01----:R-:W2:Y:S04]  /*16a0*/  LDL.128 R8, [R1] ;  /* 0x0000000001087983 */ /* 0x003ea80000100c00 */
[----:B------:R-:W3:Y:S01]  /*16b0*/  LDL.128 R4, [R1+0x10] ;  /* 0x0000100001047983 */ /* 0x000ee20000100c00 */
[----:B------:R-:W-:-:S05]  /*16c0*/  IMAD R17, R25, 0x20, R0 ;  /* 0x0000002019117824 */ /* 0x000fca00078e0200 */
[----:B------:R-:W4:Y:S01]  /*16d0*/  LDL.128 R12, [R17+0x10] ;  /* 0x00001000110c7983 */ /* 0x000f220000100c00 */
[----:B--2---:R-:W-:-:S04]  /*16e0*/  IADD3 R8, PT, PT, R10, R9, R8 ;  /* 0x000000090a087210 */ /* 0x004fc80007ffe008 */
[----:B---3--:R-:W-:Y:S02]  /*16f0*/  IADD3 R4, PT, PT, R4, R11, R8 ;  /* 0x0000000b04047210 */ /* 0x008fe40007ffe008 */
[----:B------:R-:W2:Y:S02]  /*1700*/  LDL.128 R8, [R17] ;  /* 0x0000000011087983 */ /* 0x000ea40000100c00 */
[----:B------:R-:W-:Y:S02]  /*1710*/  IADD3 R6, PT, PT, R6, R5, R4 ;  /* 0x0000000506067210 */ /* 0x000fe40007ffe004 */
[----:B--2---:R-:W-:-:S04]  /*1720*/  IADD3 R8, PT, PT, R10, R9, R8 ;  /* 0x000000090a087210 */ /* 0x004fc80007ffe008 */
[----:B----4-:R-:W-:-:S04]  /*1730*/  IADD3 R8, PT, PT, R12, R11, R8 ;  /* 0x0000000b0c087210 */ /* 0x010fc80007ffe008 */
[----:B------:R-:W-:-:S05]  /*1740*/  IADD3 R8, PT, PT, R14, R13, R8 ;  /* 0x0000000d0e087210 */ /* 0x000fca0007ffe008 */
[----:B------:R-:W-:-:S05]  /*1750*/  IMAD.IADD R8, R15, 0x1, R8 ;  /* 0x000000010f087824 */ /* 0x000fca00078e0208 */
[----:B------:R-:W-:-:S04]  /*1760*/  IADD3 R6, PT, PT, R8, R7, R6 ;  /* 0x0000000708067210 */ /* 0x000fc80007ffe006 */
[----:B------:R-:W-:-:S13]  /*1770*/  ISETP.NE.AND P0, PT, R6, 0x8, PT ;  /* 0x000000080600780c */ /* 0x000fda0003f05270 */
[----:B------:R-:W-:-:S04]  /*1780*/  @!P0 IMAD.IADD R5, R21, 0x1, R25 ;  /* 0x0000000115058824 */ /* 0x000fc800078e0219 */
[----:B------:R-:W-:-:S05]  /*1790*/  @!P0 IMAD.WIDE R4, R5, 0x4, R30 ;  /* 0x0000000405048825 */ /* 0x000fca00078e021e */
[----:B------:R-:W2:Y:S01]  /*17a0*/  @!P0 LDG.E R6, desc[UR4][R4.64] ;  /* 0x0000000404068981 */ /* 0x000ea2000c1e1900 */
[----:B------:R-:W-:-:S04]  /*17b0*/  SHF.R.U32.HI R8, RZ, 0x2, R3 ;  /* 0x00000002ff087819 */ /* 0x000fc80000011603 */
[----:B------:R-:W-:Y:S01]  /*17c0*/  LOP3.LUT R3, R8, R3, RZ, 0x3c, !PT ;  /* 0x0000000308037212 */ /* 0x000fe200078e3cff */
[----:B------:R-:W-:-:S04]  /*17d0*/  IMAD.SHL.U32 R8, R29, 0x10, RZ ;  /* 0x000000101d087824 */ /* 0x000fc800078e00ff */
[----:B------:R-:W-:-:S05]  /*17e0*/  IMAD.SHL.U32 R7, R3, 0x2, RZ ;  /* 0x0000000203077824 */ /* 0x000fca00078e00ff */
[----:B------:R-:W-:-:S04]  /*17f0*/  LOP3.LUT R8, R29, R8, R7, 0x96, !PT ;  /* 0x000000081d087212 */ /* 0x000fc800078e9607 */
[----:B------:R-:W-:-:S04]  /*1800*/  LOP3.LUT R3, R8, R3, RZ, 0x3c, !PT ;  /* 0x0000000308037212 */ /* 0x000fc800078e3cff */
[----:B------:R-:W-:-:S04]  /*1810*/  IADD3 R7, PT, PT, R20, 0x10974f, R3 ;  /* 0x0010974f14077810 */ /* 0x000fc80007ffe003 */
[----:B------:R-:W-:-:S05]  /*1820*/  I2FP.F32.U32 R7, R7 ;  /* 0x0000000700077245 */ /* 0x000fca0000201000 */
[----:B------:R-:W-:-:S04]  /*1830*/  FFMA R7, R7, R16, 1.1641532182693481445e-10 ;  /* 0x2f00000007077423 */ /* 0x000fc80000000010 */
[----:B------:R-:W-:-:S06]  /*1840*/  FMUL R7, R7, 8 ;  /* 0x4100000007077820 */ /* 0x000fcc0000400000 */
[----:B------:R-:W0:Y:S01]  /*1850*/  F2I.TRUNC.NTZ R7, R7 ;  /* 0x0000000700077305 */ /* 0x000e22000020f100 */
[----:B------:R-:W-:-:S04]  /*1860*/  @!P0 VIADD R25, R25, 0xffffffff ;  /* 0xffffffff19198836 */ /* 0x000fc80000000000 */
[----:B------:R-:W-:-:S04]  /*1870*/  IMAD R10, R25, 0x20, R0 ;  /* 0x00000020190a7824 */ /* 0x000fc800078e0200 */
[C---:B0-----:R-:W-:Y:S02]  /*1880*/  IMAD R10, R7.reuse, 0x4, R10 ;  /* 0x00000004070a7824 */ /* 0x041fe400078e020a */
[--C-:B--2---:R-:W-:Y:S02]  /*1890*/  @!P0 IMAD R8, R6, 0x4, R1.reuse ;  /* 0x0000000406088824 */ /* 0x104fe400078e0201 */
[----:B------:R-:W-:-:S03]  /*18a0*/  IMAD R6, R7, 0x4, R1 ;  /* 0x0000000407067824 */ /* 0x000fc600078e0201 */
[----:B------:R0:W-:Y:S04]  /*18b0*/  @!P0 STL [R8], RZ ;  /* 0x000000ff08008387 */ /* 0x0001e80000100800 */
[----:B------:R0:W-:Y:S04]  /*18c0*/  @!P0 STL.128 [R17], RZ ;  /* 0x000000ff11008387 */ /* 0x0001e80000100c00 */
[----:B------:R0:W-:Y:S04]  /*18d0*/  @!P0 STL.128 [R17+0x10], RZ ;  /* 0x000010ff11008387 */ /* 0x0001e80000100c00 */
[----:B------:R-:W2:Y:S04]  /*18e0*/  LDL R9, [R6] ;  /* 0x0000000006097983 */ /* 0x000ea80000100800 */
[----:B------:R-:W2:Y:S04]  /*18f0*/  LDL R12, [R10] ;  /* 0x000000000a0c7983 */ /* 0x000ea80000100800 */
[----:B------:R0:W-:Y:S01]  /*1900*/  @!P0 STG.E desc[UR4][R4.64], R2 ;  /* 0x0000000204008986 */ /* 0x0001e2000c101904 */
[----:B------:R-:W-:Y:S01]  /*1910*/  BSSY.RECONVERGENT B0, `(.L_x_12) ;  /* 0x000001c000007945 */ /* 0x000fe20003800200 */
[----:B--2---:R-:W-:-:S13]  /*1920*/  LOP3.LUT P0, RZ, R12, R9, RZ, 0xfc, !PT ;  /* 0x000000090cff7212 */ /* 0x004fda000780fcff */
[----:B0-----:R-:W-:Y:S05]  /*1930*/  @P0 BRA `(.L_x_13) ;  /* 0x0000000000640947 */ /* 0x001fea0003800000 */
[----:B------:R-:W-:Y:S01]  /*1940*/  IMAD.MOV.U32 R5, RZ, RZ, 0x1 ;  /* 0x00000001ff057424 */ /* 0x000fe200078e00ff */
[----:B------:R-:W-:-:S04]  /*1950*/  ISETP.GE.AND P0, PT, R25, 0x1, PT ;  /* 0x000000011900780c */ /* 0x000fc80003f06270 */
[----:B------:R0:W-:Y:S09]  /*1960*/  STL [R10], R5 ;  /* 0x000000050a007387 */ /* 0x0001f20000100800 */
[----:B------:R-:W-:Y:S05]  /*1970*/  @!P0 BRA `(.L_x_14) ;  /* 0x0000000000388947 */ /* 0x000fea0003800000 */
[----:B------:R-:W1:Y:S01]  /*1980*/  LDC.64 R30, c[0x0][0x380] ;  /* 0x0000e000ff1e7b82 */ /* 0x000e620000000a00 */
[----:B------:R-:W-:Y:S02]  /*1990*/  IMAD.IADD R13, R24, 0x1, R25 ;  /* 0x00000001180d7824 */ /* 0x000fe400078e0219 */
[----:B------:R-:W-:-:S07]  /*19a0*/  IMAD.MOV.U32 R2, RZ, RZ, 0x1 ;  /* 0x00000001ff027424 */ /* 0x000fce00078e00ff */
.L_x_15:
[----:B0-----:R-:W-:-:S04]  /*19b0*/  IMAD.IADD R5, R13, 0x1, -R2 ;  /* 0x000000010d057824 */ /* 0x001fc800078e0a02 */
[----:B-1----:R-:W-:-:S06]  /*19c0*/  IMAD.WIDE R4, R5, 0x4, R30 ;  /* 0x0000000405047825 */ /* 0x002fcc00078e021e */
[----:B------:R-:W2:Y:S01]  /*19d0*/  LDG.E R4, desc[UR4][R4.64] ;  /* 0x0000000404047981 */ /* 0x000ea2000c1e1900 */
[C-C-:B------:R-:W-:Y:S02]  /*19e0*/  IMAD.IADD R11, R7.reuse, 0x1, R2.reuse ;  /* 0x00000001070b7824 */ /* 0x140fe400078e0202 */
[----:B------:R-:W-:-:S03]  /*19f0*/  IMAD.IADD R9, R7, 0x1, -R2 ;  /* 0x0000000107097824 */ /* 0x000fc600078e0a02 */
[----:B--2---:R-:W-:-:S04]  /*1a00*/  ISETP.NE.AND P0, PT, R4, R11, PT ;  /* 0x0000000b0400720c */ /* 0x004fc80003f05270 */
[----:B------:R-:W-:-:S13]  /*1a10*/  ISETP.EQ.OR P0, PT, R4, R9, !P0 ;  /* 0x000000090400720c */ /* 0x000fda0004702670 */
[----:B------:R-:W-:Y:S05]  /*1a20*/  @P0 BRA `(.L_x_13) ;  /* 0x0000000000280947 */ /* 0x000fea0003800000 */
[C---:B------:R-:W-:Y:S01]  /*1a30*/  ISETP.NE.AND P0, PT, R2.reuse, R25, PT ;  /* 0x000000190200720c */ /* 0x040fe20003f05270 */
[----:B------:R-:W-:-:S12]  /*1a40*/  VIADD R2, R2, 0x1 ;  /* 0x0000000102027836 */ /* 0x000fd80000000000 */
[----:B------:R-:W-:Y:S05]  /*1a50*/  @P0 BRA `(.L_x_15) ;  /* 0xfffffffc00d40947 */ /* 0x000fea000383ffff */
.L_x_14:
[----:B0-----:R-:W-:-:S04]  /*1a60*/  IMAD.WIDE R4, R25, 0x4, R32 ;  /* 0x0000000419047825 */ /* 0x001fc800078e0220 */
[----:B------:R-:W-:Y:S01]  /*1a70*/  VIADD R25, R25, 0x1 ;  /* 0x0000000119197836 */ /* 0x000fe20000000000 */
[----:B------:R0:W-:Y:S01]  /*1a80*/  STG.E desc[UR4][R4.64], R7 ;  /* 0x0000000704007986 */ /* 0x0001e2000c101904 */
[----:B------:R-:W-:-:S03]  /*1a90*/  IMAD.MOV.U32 R9, RZ, RZ, 0x1 ;  /* 0x00000001ff097424 */ /* 0x000fc600078e00ff */
[----:B------:R-:W-:Y:S02]  /*1aa0*/  ISETP.NE.AND P0, PT, R25, 0x8, PT ;  /* 0x000000081900780c */ /* 0x000fe40003f05270 */
[----:B------:R0:W-:Y:S11]  /*1ab0*/  STL [R6], R9 ;  /* 0x0000000906007387 */ /* 0x0001f60000100800 */
[----:B0-----:R-:W-:Y:S05]  /*1ac0*/  @!P0 EXIT ;  /* 0x000000000000894d */ /* 0x001fea0003800000 */
.L_x_13:
[----:B------:R-:W-:Y:S05]  /*1ad0*/  BSYNC.RECONVERGENT B0 ;  /* 0x0000000000007941 */ /* 0x000fea0003800200 */
.L_x_12:
[----:B------:R-:W2:Y:S04]  /*1ae0*/  LDL.128 R12, [R1] ;  /* 0x00000000010c7983 */ /* 0x000ea80000100c00 */
[----:B------:R-:W3:Y:S01]  /*1af0*/  LDL.128 R8, [R1+0x10] ;  /* 0x0000100001087983 */ /* 0x000ee20000100c00 */
[----:B------:R-:W-:-:S05]  /*1b00*/  IMAD R2, R25, 0x20, R0 ;  /* 0x0000002019027824 */ /* 0x000fca00078e0200 */
[----:B------:R-:W4:Y:S01]  /*1b10*/  LDL.128 R4, [R2] ;  /* 0x0000000002047983 */ /* 0x000f220000100c00 */
[----:B--2---:R-:W-:-:S04]  /*1b20*/  IADD3 R12, PT, PT, R14, R13, R12 ;  /* 0x0000000d0e0c7210 */ /* 0x004fc80007ffe00c */
[----:B---3--:R-:W-:Y:S02]  /*1b30*/  IADD3 R8, PT, PT, R8, R15, R12 ;  /* 0x0000000f08087210 */ /* 0x008fe40007ffe00c */
[----:B------:R-:W2:Y:S01]  /*1b40*/  LDL.128 R12, [R2+0x10] ;  /* 0x00001000020c7983 */ /* 0x000ea20000100c00 */
[----:B----4-:R-:W-:Y:S02]  /*1b50*/  IADD3 R4, PT, PT, R6, R5, R4 ;  /* 0x0000000506047210 */ /* 0x010fe40007ffe004 */
[----:B------:R-:W-:Y:S02]  /*1b60*/  IADD3 R8, PT, PT, R10, R9, R8 ;  /* 0x000000090a087210 */ /* 0x000fe40007ffe008 */
[----:B--2---:R-:W-:-:S04]  /*1b70*/  IADD3 R4, PT, PT, R12, R7, R4 ;  /* 0x000000070c047210 */ /* 0x004fc80007ffe004 */
        /* <DEDUP_REMOVED lines=28> */
[----:B------:R-:W2:Y:S01]  /*1d40*/  LDL R12, [R10] ;  /* 0x000000000a0c7983 */ /* 0x000ea20000100800 */
[----:B------:R-:W-:-:S05]  /*1d50*/  @!P0 IMAD.MOV.U32 R11, RZ, RZ, -0x1 ;  /* 0xffffffffff0b8424 */ /* 0x000fca00078e00ff */
        /* <DEDUP_REMOVED lines=11> */
.L_x_19:
        /* <DEDUP_REMOVED lines=11> */
.L_x_18:
[----:B0-----:R-:W-:-:S04]  /*1ec0*/  IMAD.WIDE R4, R25, 0x4, R32 ;  /* 0x0000000419047825 */ /* 0x001fc800078e0220 */
[----:B------:R-:W-:Y:S01]  /*1ed0*/  VIADD R25, R25, 0x1 ;  /* 0x0000000119197836 */ /* 0x000fe20000000000 */
[----:B------:R0:W-:Y:S01]  /*1ee0*/  STG.E desc[UR4][R4.64], R7 ;  /* 0x0000000704007986 */ /* 0x0001e2000c101904 */
[----:B------:R-:W-:-:S03]  /*1ef0*/  IMAD.MOV.U32 R9, RZ, RZ, 0x1 ;  /* 0x00000001ff097424 */ /* 0x000fc600078e00ff */
[----:B------:R-:W-:Y:S02]  /*1f00*/  ISETP.NE.AND P0, PT, R25, 0x8, PT ;  /* 0x000000081900780c */ /* 0x000fe40003f05270 */
[----:B------:R0:W-:Y:S11]  /*1f10*/  STL [R6], R9 ;  /* 0x0000000906007387 */ /* 0x0001f60000100800 */
[----:B0-----:R-:W-:Y:S05]  /*1f20*/  @!P0 EXIT ;  /* 0x000000000000894d */ /* 0x001fea0003800000 */
.L_x_17:
[----:B------:R-:W-:Y:S05]  /*1f30*/  BSYNC.RECONVERGENT B0 ;  /* 0x0000000000007941 */ /* 0x000fea0003800200 */
.L_x_16:
        /* <DEDUP_REMOVED lines=51> */
.L_x_23:
        /* <DEDUP_REMOVED lines=11> */
.L_x_22:
[----:B0-----:R-:W-:-:S04]  /*2320*/  IMAD.WIDE R4, R25, 0x4, R32 ;  /* 0x0000000419047825 */ /* 0x001fc800078e0220 */
[----:B------:R-:W-:Y:S01]  /*2330*/  VIADD R25, R25, 0x1 ;  /* 0x0000000119197836 */ /* 0x000fe20000000000 */
[----:B------:R0:W-:Y:S01]  /*2340*/  STG.E desc[UR4][R4.64], R7 ;  /* 0x0000000704007986 */ /* 0x0001e2000c101904 */
[----:B------:R-:W-:-:S03]  /*2350*/  IMAD.MOV.U32 R9, RZ, RZ, 0x1 ;  /* 0x00000001ff097424 */ /* 0x000fc600078e00ff */
[----:B------:R-:W-:Y:S02]  /*2360*/  ISETP.NE.AND P0, PT, R25, 0x8, PT ;  /* 0x000000081900780c */ /* 0x000fe40003f05270 */
[----:B------:R0:W-:Y:S11]  /*2370*/  STL [R6], R9 ;  /* 0x0000000906007387 */ /* 0x0001f60000100800 */
[----:B0-----:R-:W-:Y:S05]  /*2380*/  @!P0 EXIT ;  /* 0x000000000000894d */ /* 0x001fea0003800000 */
.L_x_21:
[----:B------:R-:W-:Y:S05]  /*2390*/  BSYNC.RECONVERGENT B0 ;  /* 0x0000000000007941 */ /* 0x000fea0003800200 */
.L_x_20:
[----:B------:R-:W-:Y:S01]  /*23a0*/  IMAD R2, R25, 0x20, R0 ;  /* 0x0000002019027824 */ /* 0x000fe200078e0200 */
[----:B------:R-:W2:Y:S04]  /*23b0*/  LDL.128 R16, [R1] ;  /* 0x0000000001107983 */ /* 0x000ea80000100c00 */
[----:B------:R-:W3:Y:S04]  /*23c0*/  LDL.128 R8, [R2] ;  /* 0x0000000002087983 */ /* 0x000ee80000100c00 */
[----:B------:R-:W4:Y:S04]  /*23d0*/  LDL.128 R12, [R2+0x10] ;  /* 0x00001000020c7983 */ /* 0x000f280000100c00 */
[----:B------:R-:W5:Y:S01]  /*23e0*/  LDL.128 R4, [R1+0x10] ;  /* 0x0000100001047983 */ /* 0x000f620000100c00 */
[----:B--2---:R-:W-:-:S02]  /*23f0*/  IADD3 R16, PT, PT, R18, R17, R16 ;  /* 0x0000001112107210 */ /* 0x004fc40007ffe010 */
[----:B---3--:R-:W-:-:S04]  /*2400*/  IADD3 R8, PT, PT, R10, R9, R8 ;  /* 0x000000090a087210 */ /* 0x008fc80007ffe008 */
[----:B----4-:R-:W-:-:S04]  /*2410*/  IADD3 R8, PT, PT, R12, R11, R8 ;  /* 0x0000000b0c087210 */ /* 0x010fc80007ffe008 */
[----:B------:R-:W-:Y:S02]  /*2420*/  IADD3 R8, PT, PT, R14, R13, R8 ;  /* 0x0000000d0e087210 */ /* 0x000fe40007ffe008 */
[----:B-----5:R-:W-:-:S03]  /*2430*/  IADD3 R4, PT, PT, R4, R19, R16 ;  /* 0x0000001304047210 */ /* 0x020fc60007ffe010 */
[----:B------:R-:W-:Y:S01]  /*2440*/  IMAD.IADD R8, R15, 0x1, R8 ;  /* 0x000000010f087824 */ /* 0x000fe200078e0208 */
[----:B------:R-:W-:-:S04]  /*2450*/  IADD3 R4, PT, PT, R6, R5, R4 ;  /* 0x0000000506047210 */ /* 0x000fc80007ffe004 */
        /* <DEDUP_REMOVED lines=18> */
[----:B------:R-:W-:Y:S02]  /*2580*/  IMAD R9, R25, 0x20, R0 ;  /* 0x0000002019097824 */ /* 0x000fe400078e0200 */
[C---:B0-----:R-:W-:Y:S02]  /*2590*/  IMAD R7, R6.reuse, 0x4, R1 ;  /* 0x0000000406077824 */ /* 0x041fe400078e0201 */
[----:B------:R-:W-:Y:S02]  /*25a0*/  IMAD R10, R6, 0x4, R9 ;  /* 0x00000004060a7824 */ /* 0x000fe400078e0209 */
[----:B--2---:R-:W-:-:S05]  /*25b0*/  @!P0 IMAD R8, R8, 0x4, R1 ;  /* 0x0000000408088824 */ /* 0x004fca00078e0201 */
        /* <DEDUP_REMOVED lines=17> */
.L_x_27:
        /* <DEDUP_REMOVED lines=11> */
.L_x_26:
[----:B0-----:R-:W-:-:S04]  /*2780*/  IMAD.WIDE R4, R25, 0x4, R32 ;  /* 0x0000000419047825 */ /* 0x001fc800078e0220 */
[----:B------:R-:W-:Y:S01]  /*2790*/  VIADD R25, R25, 0x1 ;  /* 0x0000000119197836 */ /* 0x000fe20000000000 */
[----:B------:R0:W-:Y:S01]  /*27a0*/  STG.E desc[UR4][R4.64], R6 ;  /* 0x0000000604007986 */ /* 0x0001e2000c101904 */
[----:B------:R-:W-:-:S03]  /*27b0*/  IMAD.MOV.U32 R2, RZ, RZ, 0x1 ;  /* 0x00000001ff027424 */ /* 0x000fc600078e00ff */
[----:B------:R-:W-:Y:S02]  /*27c0*/  ISETP.NE.AND P0, PT, R25, 0x8, PT ;  /* 0x000000081900780c */ /* 0x000fe40003f05270 */
[----:B------:R0:W-:Y:S11]  /*27d0*/  STL [R7], R2 ;  /* 0x0000000207007387 */ /* 0x0001f60000100800 */
[----:B0-----:R-:W-:Y:S05]  /*27e0*/  @!P0 EXIT ;  /* 0x000000000000894d */ /* 0x001fea0003800000 */
.L_x_25:
[----:B------:R-:W-:Y:S05]  /*27f0*/  BSYNC.RECONVERGENT B0 ;  /* 0x0000000000007941 */ /* 0x000fea0003800200 */
.L_x_24:
        /* <DEDUP_REMOVED lines=51> */
.L_x_31:
        /* <DEDUP_REMOVED lines=11> */
.L_x_30:
[----:B0-----:R-:W-:-:S04]  /*2be0*/  IMAD.WIDE R4, R25, 0x4, R32 ;  /* 0x0000000419047825 */ /* 0x001fc800078e0220 */
[----:B------:R-:W-:Y:S01]  /*2bf0*/  VIADD R25, R25, 0x1 ;  /* 0x0000000119197836 */ /* 0x000fe20000000000 */
[----:B------:R0:W-:Y:S01]  /*2c00*/  STG.E desc[UR4][R4.64], R6 ;  /* 0x0000000604007986 */ /* 0x0001e2000c101904 */
[----:B------:R-:W-:-:S03]  /*2c10*/  IMAD.MOV.U32 R2, RZ, RZ, 0x1 ;  /* 0x00000001ff027424 */ /* 0x000fc600078e00ff */
[----:B------:R-:W-:Y:S02]  /*2c20*/  ISETP.NE.AND P0, PT, R25, 0x8, PT ;  /* 0x000000081900780c */ /* 0x000fe40003f05270 */
[----:B------:R0:W-:Y:S11]  /*2c30*/  STL [R7], R2 ;  /* 0x0000000207007387 */ /* 0x0001f60000100800 */
[----:B0-----:R-:W-:Y:S05]  /*2c40*/  @!P0 EXIT ;  /* 0x000000000000894d */ /* 0x001fea0003800000 */
.L_x_29:
[----:B------:R-:W-:Y:S05]  /*2c50*/  BSYNC.RECONVERGENT B0 ;  /* 0x0000000000007941 */ /* 0x000fea0003800200 */
.L_x_28:
        /* <DEDUP_REMOVED lines=51> */
.L_x_35:
[----:B------:R-:W-:-:S04]  /*2f90*/  IMAD.IADD R5, R24, 0x1, -R7 ;  /* 0x0000000118057824 */ /* 0x000fc800078e0a07 */
[----:B-1----:R-:W-:-:S06]  /*2fa0*/  IMAD.WIDE R4, R5, 0x4, R30 ;  /* 0x0000000405047825 */ /* 0x002fcc00078e021e */
[----:B------:R-:W2:Y:S01]  /*2fb0*/  LDG.E R4, desc[UR4][R4.64] ;  /* 0x0000000404047981 */ /* 0x000ea2000c1e1900 */
[C-C-:B------:R-:W-:Y:S02]  /*2fc0*/  IMAD.IADD R11, R6.reuse, 0x1, R7.reuse ;  /* 0x00000001060b7824 */ /* 0x140fe400078e0207 */
[----:B0-----:R-:W-:-:S03]  /*2fd0*/  IMAD.IADD R9, R6, 0x1, -R7 ;  /* 0x0000000106097824 */ /* 0x001fc600078e0a07 */
[----:B--2---:R-:W-:-:S04]  /*2fe0*/  ISETP.NE.AND P0, PT, R4, R11, PT ;  /* 0x0000000b0400720c */ /* 0x004fc80003f05270 */
[----:B------:R-:W-:-:S13]  /*2ff0*/  ISETP.EQ.OR P0, PT, R4, R9, !P0 ;  /* 0x000000090400720c */ /* 0x000fda0004702670 */
[----:B------:R-:W-:Y:S05]  /*3000*/  @P0 BRA `(.L_x_33) ;  /* 0x0000000000280947 */ /* 0x000fea0003800000 */
[C---:B------:R-:W-:Y:S01]  /*3010*/  ISETP.NE.AND P0, PT, R7.reuse, R25, PT ;  /* 0x000000190700720c */ /* 0x040fe20003f05270 */
[----:B------:R-:W-:-:S12]  /*3020*/  VIADD R7, R7, 0x1 ;  /* 0x0000000107077836 */ /* 0x000fd80000000000 */
[----:B------:R-:W-:Y:S05]  /*3030*/  @P0 BRA `(.L_x_35) ;  /* 0xfffffffc00d40947 */ /* 0x000fea000383ffff */
.L_x_34:
[----:B------:R-:W-:-:S04]  /*3040*/  IMAD.WIDE R32, R25, 0x4, R32 ;  /* 0x0000000419207825 */ /* 0x000fc800078e0220 */
[----:B------:R-:W-:Y:S01]  /*3050*/  VIADD R25, R25, 0x1 ;  /* 0x0000000119197836 */ /* 0x000fe20000000000 */
[----:B------:R1:W-:Y:S01]  /*3060*/  STG.E desc[UR4][R32.64], R6 ;  /* 0x0000000620007986 */ /* 0x0003e2000c101904 */
[----:B0-----:R-:W-:-:S03]  /*3070*/  IMAD.MOV.U32 R2, RZ, RZ, 0x1 ;  /* 0x00000001ff027424 */ /* 0x001fc600078e00ff */
[----:B------:R-:W-:Y:S02]  /*3080*/  ISETP.NE.AND P0, PT, R25, 0x8, PT ;  /* 0x000000081900780c */ /* 0x000fe40003f05270 */
[----:B------:R1:W-:Y:S11]  /*3090*/  STL [R3], R2 ;  /* 0x0000000203007387 */ /* 0x0003f60000100800 */
[----:B-1----:R-:W-:Y:S05]  /*30a0*/  @!P0 EXIT ;  /* 0x000000000000894d */ /* 0x002fea0003800000 */
.L_x_33:
[----:B------:R-:W-:Y:S05]  /*30b0*/  BSYNC.RECONVERGENT B0 ;  /* 0x0000000000007941 */ /* 0x000fea0003800200 */
.L_x_32:
[----:B------:R-:W-:Y:S01]  /*30c0*/  IMAD R0, R25, 0x20, R0 ;  /* 0x0000002019007824 */ /* 0x000fe200078e0200 */
[----:B------:R-:W2:Y:S04]  /*30d0*/  LDL.128 R16, [R1] ;  /* 0x0000000001107983 */ /* 0x000ea80000100c00 */
[----:B------:R-:W3:Y:S04]  /*30e0*/  LDL.128 R12, [R0] ;  /* 0x00000000000c7983 */ /* 0x000ee80000100c00 */
[----:B------:R-:W4:Y:S04]  /*30f0*/  LDL.128 R4, [R0+0x10] ;  /* 0x0000100000047983 */ /* 0x000f280000100c00 */
[----:B------:R-:W5:Y:S01]  /*3100*/  LDL.128 R8, [R1+0x10] ;  /* 0x0000100001087983 */ /* 0x000f620000100c00 */
[----:B---3--:R-:W-:-:S02]  /*3110*/  IADD3 R12, PT, PT, R14, R13, R12 ;  /* 0x0000000d0e0c7210 */ /* 0x008fc40007ffe00c */
[----:B--2---:R-:W-:Y:S02]  /*3120*/  IADD3 R16, PT, PT, R18, R17, R16 ;  /* 0x0000001112107210 */ /* 0x004fe40007ffe010 */
[----:B----4-:R-:W-:-:S04]  /*3130*/  IADD3 R4, PT, PT, R4, R15, R12 ;  /* 0x0000000f04047210 */ /* 0x010fc80007ffe00c */
[----:B------:R-:W-:Y:S02]  /*3140*/  IADD3 R4, PT, PT, R6, R5, R4 ;  /* 0x0000000506047210 */ /* 0x000fe40007ffe004 */
[----:B-----5:R-:W-:-:S03]  /*3150*/  IADD3 R8, PT, PT, R8, R19, R16 ;  /* 0x0000001308087210 */ /* 0x020fc60007ffe010 */
[----:B------:R-:W-:Y:S01]  /*3160*/  IMAD.IADD R4, R7, 0x1, R4 ;  /* 0x0000000107047824 */ /* 0x000fe200078e0204 */
[----:B------:R-:W-:-:S04]  /*3170*/  IADD3 R8, PT, PT, R10, R9, R8 ;  /* 0x000000090a087210 */ /* 0x000fc80007ffe008 */
[----:B------:R-:W-:-:S04]  /*3180*/  IADD3 R4, PT, PT, R4, R11, R8 ;  /* 0x0000000b04047210 */ /* 0x000fc80007ffe008 */
[----:B------:R-:W-:-:S13]  /*3190*/  ISETP.NE.AND P0, PT, R4, 0x8, PT ;  /* 0x000000080400780c */ /* 0x000fda0003f05270 */
[----:B------:R-:W-:Y:S05]  /*31a0*/  @P0 EXIT ;  /* 0x000000000000094d */ /* 0x000fea0003800000 */
[----:B------:R-:W-:Y:S02]  /*31b0*/  IMAD.IADD R21, R21, 0x1, R25 ;  /* 0x0000000115157824 */ /* 0x000fe400078e0219 */
[----:B------:R-:W-:Y:S02]  /*31c0*/  IMAD.MOV.U32 R3, RZ, RZ, -0x1 ;  /* 0xffffffffff037424 */ /* 0x000fe400078e00ff */
[----:B------:R-:W-:-:S05]  /*31d0*/  IMAD.WIDE R30, R21, 0x4, R30 ;  /* 0x00000004151e7825 */ /* 0x000fca00078e021e */
[----:B------:R-:W-:Y:S01]  /*31e0*/  STG.E desc[UR4][R30.64], R3 ;  /* 0x000000031e007986 */ /* 0x000fe2000c101904 */
[----:B------:R-:W-:Y:S05]  /*31f0*/  EXIT ;  /* 0x000000000000794d */ /* 0x000fea0003800000 */
.L_x_36:
[----:B------:R-:W-:-:S00]  /*3200*/  BRA `(.L_x_36) ;  /* 0xfffffffc00fc7947 */ /* 0x000fc0000383ffff */
[----:B------:R-:W-:-:S00]  /*3210*/  NOP ;  /* 0x0000000000007918 */ /* 0x000fc00000000000 */
        /* <DEDUP_REMOVED lines=14> */
.L_x_37:


//--------------------- .nv.global.init           --------------------------
	.section	.nv.global.init,"aw",@progbits
	.align	4
.nv.global.init:
	.type		mrg32k3aM1SubSeq,@object
	.size		mrg32k3aM1SubSeq,(mrg32k3aM2SubSeq - mrg32k3aM1SubSeq)
mrg32k3aM1SubSeq:
        /*0000*/ 	.byte	0x0b, 0xcc, 0xee, 0x04, 0x73, 0x29, 0x8b, 0x6f, 0xf6, 0x53, 0x03, 0xf6, 0x23, 0xf6, 0xea, 0xda
        /* <DEDUP_REMOVED lines=125> */
	.type		mrg32k3aM2SubSeq,@object
	.size		mrg32k3aM2SubSeq,(mrg32k3aM1 - mrg32k3aM2SubSeq)
mrg32k3aM2SubSeq:
        /* <DEDUP_REMOVED lines=126> */
	.type		mrg32k3aM1,@object
	.size		mrg32k3aM1,(mrg32k3aM1Seq - mrg32k3aM1)
mrg32k3aM1:
        /* <DEDUP_REMOVED lines=144> */
	.type		mrg32k3aM1Seq,@object
	.size		mrg32k3aM1Seq,(mrg32k3aM2 - mrg32k3aM1Seq)
mrg32k3aM1Seq:
        /* <DEDUP_REMOVED lines=144> */
	.type		mrg32k3aM2,@object
	.size		mrg32k3aM2,(mrg32k3aM2Seq - mrg32k3aM2)
mrg32k3aM2:
        /* <DEDUP_REMOVED lines=144> */
	.type		mrg32k3aM2Seq,@object
	.size		mrg32k3aM2Seq,(precalc_xorwow_matrix - mrg32k3aM2Seq)
mrg32k3aM2Seq:
        /* <DEDUP_REMOVED lines=144> */
	.type		precalc_xorwow_matrix,@object
	.size		precalc_xorwow_matrix,(precalc_xorwow_offset_matrix - precalc_xorwow_matrix)
precalc_xorwow_matrix:
        /* <DEDUP_REMOVED lines=6400> */
	.type		precalc_xorwow_offset_matrix,@object
	.size		precalc_xorwow_offset_matrix,(.L_1 - precalc_xorwow_offset_matrix)
precalc_xorwow_offset_matrix:
        /* <DEDUP_REMOVED lines=6400> */
.L_1:


//--------------------- .nv.shared.reserved.0     --------------------------
	.section	.nv.shared.reserved.0,"aw",@nobits
	.weak		__nv_reservedSMEM_offset_0_alias
	.size		__nv_reservedSMEM_offset_0_alias, 0, 64
	.other		__nv_reservedSMEM_offset_0_alias,@"STO_CUDA_RESERVED_SHARED STV_DEFAULT"
__nv_reservedSMEM_offset_0_alias:
	.zero		0
	.zero		64


//--------------------- .nv.constant0._Z6kernelPiP17curandStateXORWOWm --------------------------
	.section	.nv.constant0._Z6kernelPiP17curandStateXORWOWm,"a",@progbits
	.sectionflags	@""
	.align	4
.nv.constant0._Z6kernelPiP17curandStateXORWOWm:
	.zero		920


//--------------------- SYMBOLS --------------------------

	.type		.nv.reservedSmem.offset0,@object
	.size		.nv.reservedSmem.offset0,0x4
